//
// Generated by NVIDIA NVVM Compiler
//
// Compiler Build ID: CL-36424714
// Cuda compilation tools, release 13.0, V13.0.88
// Based on NVVM 20.0.0
//

.version 9.0
.target sm_100
.address_size 64

	// .globl	_Z19synthetic_sdpa_tileILi32ELi64ELi2ELi2EEvPK6__halfS2_S2_PS0_iPy
// _ZZ19synthetic_sdpa_tileILi32ELi64ELi2ELi2EEvPK6__halfS2_S2_PS0_iPyE6K_smem has been demoted
// _ZZ19synthetic_sdpa_tileILi32ELi64ELi2ELi2EEvPK6__halfS2_S2_PS0_iPyE6S_smem has been demoted
// _ZZ19synthetic_sdpa_tileILi32ELi64ELi2ELi4EEvPK6__halfS2_S2_PS0_iPyE6K_smem has been demoted
// _ZZ19synthetic_sdpa_tileILi32ELi64ELi2ELi4EEvPK6__halfS2_S2_PS0_iPyE6S_smem has been demoted
// _ZZ19synthetic_sdpa_tileILi32ELi64ELi2ELi8EEvPK6__halfS2_S2_PS0_iPyE6K_smem has been demoted
// _ZZ19synthetic_sdpa_tileILi32ELi64ELi2ELi8EEvPK6__halfS2_S2_PS0_iPyE6S_smem has been demoted
// _ZZ19synthetic_sdpa_tileILi64ELi64ELi2ELi2EEvPK6__halfS2_S2_PS0_iPyE6K_smem has been demoted
// _ZZ19synthetic_sdpa_tileILi64ELi64ELi2ELi2EEvPK6__halfS2_S2_PS0_iPyE6S_smem has been demoted
// _ZZ19synthetic_sdpa_tileILi64ELi64ELi2ELi4EEvPK6__halfS2_S2_PS0_iPyE6K_smem has been demoted
// _ZZ19synthetic_sdpa_tileILi64ELi64ELi2ELi4EEvPK6__halfS2_S2_PS0_iPyE6S_smem has been demoted
// _ZZ19synthetic_sdpa_tileILi64ELi64ELi2ELi8EEvPK6__halfS2_S2_PS0_iPyE6K_smem has been demoted
// _ZZ19synthetic_sdpa_tileILi64ELi64ELi2ELi8EEvPK6__halfS2_S2_PS0_iPyE6S_smem has been demoted
// _ZZ19synthetic_sdpa_tileILi32ELi128ELi2ELi4EEvPK6__halfS2_S2_PS0_iPyE6K_smem has been demoted
// _ZZ19synthetic_sdpa_tileILi32ELi128ELi2ELi4EEvPK6__halfS2_S2_PS0_iPyE6S_smem has been demoted
// _ZZ19synthetic_sdpa_tileILi64ELi128ELi2ELi4EEvPK6__halfS2_S2_PS0_iPyE6K_smem has been demoted
// _ZZ19synthetic_sdpa_tileILi64ELi128ELi2ELi4EEvPK6__halfS2_S2_PS0_iPyE6S_smem has been demoted

.visible .entry _Z19synthetic_sdpa_tileILi32ELi64ELi2ELi2EEvPK6__halfS2_S2_PS0_iPy(
	.param .u64 .ptr .align 1 _Z19synthetic_sdpa_tileILi32ELi64ELi2ELi2EEvPK6__halfS2_S2_PS0_iPy_param_0,
	.param .u64 .ptr .align 1 _Z19synthetic_sdpa_tileILi32ELi64ELi2ELi2EEvPK6__halfS2_S2_PS0_iPy_param_1,
	.param .u64 .ptr .align 1 _Z19synthetic_sdpa_tileILi32ELi64ELi2ELi2EEvPK6__halfS2_S2_PS0_iPy_param_2,
	.param .u64 .ptr .align 1 _Z19synthetic_sdpa_tileILi32ELi64ELi2ELi2EEvPK6__halfS2_S2_PS0_iPy_param_3,
	.param .u32 _Z19synthetic_sdpa_tileILi32ELi64ELi2ELi2EEvPK6__halfS2_S2_PS0_iPy_param_4,
	.param .u64 .ptr .align 1 _Z19synthetic_sdpa_tileILi32ELi64ELi2ELi2EEvPK6__halfS2_S2_PS0_iPy_param_5
)
{
	.reg .pred 	%p<31>;
	.reg .b16 	%rs<29>;
	.reg .b32 	%r<176>;
	.reg .b32 	%f<69>;
	.reg .b64 	%rd<30>;
	// demoted variable
	.shared .align 2 .b8 _ZZ19synthetic_sdpa_tileILi32ELi64ELi2ELi2EEvPK6__halfS2_S2_PS0_iPyE6K_smem[8192];
	// demoted variable
	.shared .align 4 .b8 _ZZ19synthetic_sdpa_tileILi32ELi64ELi2ELi2EEvPK6__halfS2_S2_PS0_iPyE6S_smem[8192];
	ld.param.u64 	%rd5, [_Z19synthetic_sdpa_tileILi32ELi64ELi2ELi2EEvPK6__halfS2_S2_PS0_iPy_param_0];
	ld.param.u64 	%rd8, [_Z19synthetic_sdpa_tileILi32ELi64ELi2ELi2EEvPK6__halfS2_S2_PS0_iPy_param_1];
	ld.param.u32 	%r55, [_Z19synthetic_sdpa_tileILi32ELi64ELi2ELi2EEvPK6__halfS2_S2_PS0_iPy_param_4];
	ld.param.u64 	%rd6, [_Z19synthetic_sdpa_tileILi32ELi64ELi2ELi2EEvPK6__halfS2_S2_PS0_iPy_param_5];
	cvta.to.global.u64 	%rd1, %rd8;
	mov.u32 	%r1, %tid.x;
	shr.u32 	%r2, %r1, 5;
	and.b32  	%r3, %r1, 31;
	mov.u32 	%r4, %ntid.x;
	shr.u32 	%r5, %r4, 5;
	// begin inline asm
	mov.u64 	%rd7, %clock64;
	// end inline asm
	setp.lt.s32 	%p1, %r55, 1;
	@%p1 bra 	$L__BB0_34;
	add.s32 	%r57, %r55, 63;
	shr.u32 	%r6, %r57, 6;
	add.s32 	%r7, %r1, %r4;
	cvt.u16.u32 	%rs2, %r7;
	xor.b16  	%rs3, %rs2, 4095;
	cvt.u16.u32 	%rs4, %r4;
	div.u16 	%rs5, %rs3, %rs4;
	and.b16  	%rs1, %rs5, 3;
	shr.u32 	%r8, %r1, 6;
	shl.b32 	%r58, %r8, 7;
	mov.u32 	%r59, _ZZ19synthetic_sdpa_tileILi32ELi64ELi2ELi2EEvPK6__halfS2_S2_PS0_iPyE6K_smem;
	add.s32 	%r60, %r59, %r58;
	shl.b32 	%r61, %r1, 1;
	and.b32  	%r62, %r61, 126;
	add.s32 	%r9, %r60, %r62;
	shr.u32 	%r10, %r7, 6;
	shl.b32 	%r63, %r10, 7;
	add.s32 	%r64, %r59, %r63;
	shl.b32 	%r65, %r7, 1;
	and.b32  	%r66, %r65, 126;
	add.s32 	%r11, %r64, %r66;
	add.s32 	%r12, %r7, %r4;
	shr.u32 	%r13, %r12, 6;
	shl.b32 	%r67, %r13, 7;
	add.s32 	%r68, %r59, %r67;
	shl.b32 	%r69, %r12, 1;
	and.b32  	%r70, %r69, 126;
	add.s32 	%r14, %r68, %r70;
	add.s32 	%r15, %r12, %r4;
	shl.b32 	%r16, %r4, 2;
	cvta.to.global.u64 	%rd3, %rd5;
	mov.b32 	%r164, 0;
$L__BB0_2:
	setp.eq.s16 	%p2, %rs1, 2;
	shl.b32 	%r18, %r164, 6;
	shl.b32 	%r19, %r164, 12;
	mov.u32 	%r165, %r1;
	@%p2 bra 	$L__BB0_11;
	add.s32 	%r71, %r18, %r8;
	setp.ge.s32 	%p3, %r71, %r55;
	@%p3 bra 	$L__BB0_5;
	add.s32 	%r72, %r19, %r1;
	mul.wide.s32 	%rd9, %r72, 2;
	add.s64 	%rd10, %rd1, %rd9;
	ld.global.nc.u16 	%rs6, [%rd10];
	st.shared.u16 	[%r9], %rs6;
$L__BB0_5:
	setp.eq.s16 	%p4, %rs1, 3;
	mov.u32 	%r165, %r7;
	@%p4 bra 	$L__BB0_11;
	add.s32 	%r73, %r18, %r10;
	setp.ge.s32 	%p5, %r73, %r55;
	@%p5 bra 	$L__BB0_8;
	and.b32  	%r74, %r7, 4095;
	add.s32 	%r75, %r19, %r74;
	mul.wide.s32 	%rd11, %r75, 2;
	add.s64 	%rd12, %rd1, %rd11;
	ld.global.nc.u16 	%rs7, [%rd12];
	st.shared.u16 	[%r11], %rs7;
$L__BB0_8:
	setp.eq.s16 	%p6, %rs1, 0;
	mov.u32 	%r165, %r12;
	@%p6 bra 	$L__BB0_11;
	add.s32 	%r76, %r18, %r13;
	setp.ge.s32 	%p7, %r76, %r55;
	mov.u32 	%r165, %r15;
	@%p7 bra 	$L__BB0_11;
	and.b32  	%r77, %r12, 4095;
	add.s32 	%r78, %r19, %r77;
	mul.wide.s32 	%rd13, %r78, 2;
	add.s64 	%rd14, %rd1, %rd13;
	ld.global.nc.u16 	%rs8, [%rd14];
	st.shared.u16 	[%r14], %rs8;
	mov.u32 	%r165, %r15;
$L__BB0_11:
	shl.b32 	%r79, %r4, 1;
	add.s32 	%r168, %r79, %r165;
	mad.lo.s32 	%r167, %r4, 3, %r165;
	add.s32 	%r166, %r4, %r165;
$L__BB0_12:
	shr.u32 	%r28, %r165, 6;
	add.s32 	%r80, %r18, %r28;
	setp.ge.s32 	%p8, %r80, %r55;
	@%p8 bra 	$L__BB0_14;
	and.b32  	%r81, %r165, 63;
	shl.b32 	%r82, %r28, 7;
	mov.u32 	%r83, _ZZ19synthetic_sdpa_tileILi32ELi64ELi2ELi2EEvPK6__halfS2_S2_PS0_iPyE6K_smem;
	add.s32 	%r84, %r83, %r82;
	shl.b32 	%r85, %r165, 1;
	and.b32  	%r86, %r85, 126;
	add.s32 	%r87, %r84, %r86;
	and.b32  	%r88, %r165, 4032;
	add.s32 	%r89, %r88, %r19;
	add.s32 	%r90, %r89, %r81;
	mul.wide.s32 	%rd15, %r90, 2;
	add.s64 	%rd16, %rd1, %rd15;
	ld.global.nc.u16 	%rs9, [%rd16];
	st.shared.u16 	[%r87], %rs9;
$L__BB0_14:
	shr.u32 	%r29, %r166, 6;
	add.s32 	%r91, %r18, %r29;
	setp.ge.s32 	%p9, %r91, %r55;
	@%p9 bra 	$L__BB0_16;
	and.b32  	%r92, %r166, 63;
	shl.b32 	%r93, %r29, 7;
	mov.u32 	%r94, _ZZ19synthetic_sdpa_tileILi32ELi64ELi2ELi2EEvPK6__halfS2_S2_PS0_iPyE6K_smem;
	add.s32 	%r95, %r94, %r93;
	shl.b32 	%r96, %r166, 1;
	and.b32  	%r97, %r96, 126;
	add.s32 	%r98, %r95, %r97;
	and.b32  	%r99, %r166, 4032;
	add.s32 	%r100, %r99, %r19;
	add.s32 	%r101, %r100, %r92;
	mul.wide.s32 	%rd17, %r101, 2;
	add.s64 	%rd18, %rd1, %rd17;
	ld.global.nc.u16 	%rs10, [%rd18];
	st.shared.u16 	[%r98], %rs10;
$L__BB0_16:
	add.s32 	%r30, %r165, %r4;
	shr.u32 	%r31, %r168, 6;
	add.s32 	%r102, %r18, %r31;
	setp.ge.s32 	%p10, %r102, %r55;
	@%p10 bra 	$L__BB0_18;
	and.b32  	%r103, %r168, 63;
	shl.b32 	%r104, %r31, 7;
	mov.u32 	%r105, _ZZ19synthetic_sdpa_tileILi32ELi64ELi2ELi2EEvPK6__halfS2_S2_PS0_iPyE6K_smem;
	add.s32 	%r106, %r105, %r104;
	shl.b32 	%r107, %r168, 1;
	and.b32  	%r108, %r107, 126;
	add.s32 	%r109, %r106, %r108;
	and.b32  	%r110, %r168, 4032;
	add.s32 	%r111, %r110, %r19;
	add.s32 	%r112, %r111, %r103;
	mul.wide.s32 	%rd19, %r112, 2;
	add.s64 	%rd20, %rd1, %rd19;
	ld.global.nc.u16 	%rs11, [%rd20];
	st.shared.u16 	[%r109], %rs11;
$L__BB0_18:
	add.s32 	%r32, %r30, %r4;
	shr.u32 	%r33, %r167, 6;
	add.s32 	%r113, %r18, %r33;
	setp.ge.s32 	%p11, %r113, %r55;
	@%p11 bra 	$L__BB0_20;
	and.b32  	%r114, %r167, 63;
	shl.b32 	%r115, %r33, 7;
	mov.u32 	%r116, _ZZ19synthetic_sdpa_tileILi32ELi64ELi2ELi2EEvPK6__halfS2_S2_PS0_iPyE6K_smem;
	add.s32 	%r117, %r116, %r115;
	shl.b32 	%r118, %r167, 1;
	and.b32  	%r119, %r118, 126;
	add.s32 	%r120, %r117, %r119;
	and.b32  	%r121, %r167, 4032;
	add.s32 	%r122, %r121, %r19;
	add.s32 	%r123, %r122, %r114;
	mul.wide.s32 	%rd21, %r123, 2;
	add.s64 	%rd22, %rd1, %rd21;
	ld.global.nc.u16 	%rs12, [%rd22];
	st.shared.u16 	[%r120], %rs12;
$L__BB0_20:
	add.s32 	%r124, %r32, %r4;
	add.s32 	%r165, %r124, %r4;
	add.s32 	%r168, %r168, %r16;
	add.s32 	%r167, %r167, %r16;
	add.s32 	%r166, %r166, %r16;
	setp.lt.u32 	%p12, %r165, 4096;
	@%p12 bra 	$L__BB0_12;
	bar.sync 	0;
	mov.u32 	%r170, %r2;
$L__BB0_22:
	shl.b32 	%r125, %r170, 8;
	mov.u32 	%r126, _ZZ19synthetic_sdpa_tileILi32ELi64ELi2ELi2EEvPK6__halfS2_S2_PS0_iPyE6S_smem;
	add.s32 	%r39, %r126, %r125;
	shl.b32 	%r40, %r170, 6;
	mov.u32 	%r171, %r3;
$L__BB0_23:
	shl.b32 	%r128, %r171, 7;
	mov.u32 	%r129, _ZZ19synthetic_sdpa_tileILi32ELi64ELi2ELi2EEvPK6__halfS2_S2_PS0_iPyE6K_smem;
	add.s32 	%r42, %r129, %r128;
	mov.f32 	%f66, 0f00000000;
	mov.b32 	%r172, 0;
$L__BB0_24:
	.pragma "nounroll";
	add.s32 	%r130, %r40, %r172;
	mul.wide.u32 	%rd23, %r130, 2;
	add.s64 	%rd24, %rd3, %rd23;
	ld.global.nc.u16 	%rs13, [%rd24];
	// begin inline asm
	{  cvt.f32.f16 %f9, %rs13;}

	// end inline asm
	shl.b32 	%r131, %r172, 1;
	add.s32 	%r132, %r42, %r131;
	ld.shared.u16 	%rs14, [%r132];
	// begin inline asm
	{  cvt.f32.f16 %f10, %rs14;}

	// end inline asm
	fma.rn.f32 	%f25, %f9, %f10, %f66;
	ld.global.nc.u16 	%rs15, [%rd24+2];
	// begin inline asm
	{  cvt.f32.f16 %f11, %rs15;}

	// end inline asm
	ld.shared.u16 	%rs16, [%r132+2];
	// begin inline asm
	{  cvt.f32.f16 %f12, %rs16;}

	// end inline asm
	fma.rn.f32 	%f26, %f11, %f12, %f25;
	ld.global.nc.u16 	%rs17, [%rd24+4];
	// begin inline asm
	{  cvt.f32.f16 %f13, %rs17;}

	// end inline asm
	ld.shared.u16 	%rs18, [%r132+4];
	// begin inline asm
	{  cvt.f32.f16 %f14, %rs18;}

	// end inline asm
	fma.rn.f32 	%f27, %f13, %f14, %f26;
	ld.global.nc.u16 	%rs19, [%rd24+6];
	// begin inline asm
	{  cvt.f32.f16 %f15, %rs19;}

	// end inline asm
	ld.shared.u16 	%rs20, [%r132+6];
	// begin inline asm
	{  cvt.f32.f16 %f16, %rs20;}

	// end inline asm
	fma.rn.f32 	%f28, %f15, %f16, %f27;
	ld.global.nc.u16 	%rs21, [%rd24+8];
	// begin inline asm
	{  cvt.f32.f16 %f17, %rs21;}

	// end inline asm
	ld.shared.u16 	%rs22, [%r132+8];
	// begin inline asm
	{  cvt.f32.f16 %f18, %rs22;}

	// end inline asm
	fma.rn.f32 	%f29, %f17, %f18, %f28;
	ld.global.nc.u16 	%rs23, [%rd24+10];
	// begin inline asm
	{  cvt.f32.f16 %f19, %rs23;}

	// end inline asm
	ld.shared.u16 	%rs24, [%r132+10];
	// begin inline asm
	{  cvt.f32.f16 %f20, %rs24;}

	// end inline asm
	fma.rn.f32 	%f30, %f19, %f20, %f29;
	ld.global.nc.u16 	%rs25, [%rd24+12];
	// begin inline asm
	{  cvt.f32.f16 %f21, %rs25;}

	// end inline asm
	ld.shared.u16 	%rs26, [%r132+12];
	// begin inline asm
	{  cvt.f32.f16 %f22, %rs26;}

	// end inline asm
	fma.rn.f32 	%f31, %f21, %f22, %f30;
	ld.global.nc.u16 	%rs27, [%rd24+14];
	// begin inline asm
	{  cvt.f32.f16 %f23, %rs27;}

	// end inline asm
	ld.shared.u16 	%rs28, [%r132+14];
	// begin inline asm
	{  cvt.f32.f16 %f24, %rs28;}

	// end inline asm
	fma.rn.f32 	%f66, %f23, %f24, %f31;
	add.s32 	%r172, %r172, 8;
	setp.ne.s32 	%p13, %r172, 64;
	@%p13 bra 	$L__BB0_24;
	shl.b32 	%r133, %r171, 2;
	add.s32 	%r134, %r39, %r133;
	st.shared.f32 	[%r134], %f66;
	add.s32 	%r45, %r171, 32;
	setp.lt.u32 	%p14, %r171, 32;
	mov.u32 	%r171, %r45;
	@%p14 bra 	$L__BB0_23;
	add.s32 	%r170, %r170, %r5;
	setp.lt.u32 	%p15, %r170, 32;
	@%p15 bra 	$L__BB0_22;
	mov.u32 	%r173, %r2;
$L__BB0_28:
	shl.b32 	%r135, %r173, 8;
	mov.u32 	%r136, _ZZ19synthetic_sdpa_tileILi32ELi64ELi2ELi2EEvPK6__halfS2_S2_PS0_iPyE6S_smem;
	add.s32 	%r48, %r136, %r135;
	mov.f32 	%f67, 0fD01502F9;
	mov.u32 	%r174, %r3;
$L__BB0_29:
	shl.b32 	%r137, %r174, 2;
	add.s32 	%r138, %r48, %r137;
	ld.shared.f32 	%f33, [%r138];
	max.f32 	%f67, %f67, %f33;
	add.s32 	%r50, %r174, 32;
	setp.lt.u32 	%p16, %r174, 32;
	mov.u32 	%r174, %r50;
	@%p16 bra 	$L__BB0_29;
	mov.b32 	%r139, %f67;
	shfl.sync.down.b32	%r140|%p17, %r139, 16, 31, -1;
	mov.b32 	%f35, %r140;
	max.f32 	%f36, %f67, %f35;
	mov.b32 	%r141, %f36;
	shfl.sync.down.b32	%r142|%p18, %r141, 8, 31, -1;
	mov.b32 	%f37, %r142;
	max.f32 	%f38, %f36, %f37;
	mov.b32 	%r143, %f38;
	shfl.sync.down.b32	%r144|%p19, %r143, 4, 31, -1;
	mov.b32 	%f39, %r144;
	max.f32 	%f40, %f38, %f39;
	mov.b32 	%r145, %f40;
	shfl.sync.down.b32	%r146|%p20, %r145, 2, 31, -1;
	mov.b32 	%f41, %r146;
	max.f32 	%f42, %f40, %f41;
	mov.b32 	%r147, %f42;
	shfl.sync.down.b32	%r148|%p21, %r147, 1, 31, -1;
	mov.b32 	%f43, %r148;
	max.f32 	%f5, %f42, %f43;
	mov.f32 	%f68, 0f00000000;
	mov.u32 	%r175, %r3;
$L__BB0_31:
	shl.b32 	%r149, %r175, 2;
	add.s32 	%r150, %r48, %r149;
	ld.shared.f32 	%f44, [%r150];
	sub.f32 	%f45, %f44, %f5;
	fma.rn.f32 	%f46, %f45, 0f3BBB989D, 0f3F000000;
	cvt.sat.f32.f32 	%f47, %f46;
	mov.f32 	%f48, 0f4B400001;
	mov.f32 	%f49, 0f437C0000;
	fma.rm.f32 	%f50, %f47, %f49, %f48;
	add.f32 	%f51, %f50, 0fCB40007F;
	neg.f32 	%f52, %f51;
	fma.rn.f32 	%f53, %f45, 0f3FB8AA3B, %f52;
	fma.rn.f32 	%f54, %f45, 0f32A57060, %f53;
	mov.b32 	%r151, %f50;
	shl.b32 	%r152, %r151, 23;
	mov.b32 	%f55, %r152;
	ex2.approx.ftz.f32 	%f56, %f54;
	mul.f32 	%f57, %f56, %f55;
	st.shared.f32 	[%r150], %f57;
	add.f32 	%f68, %f68, %f57;
	add.s32 	%r52, %r175, 32;
	setp.lt.u32 	%p22, %r175, 32;
	mov.u32 	%r175, %r52;
	@%p22 bra 	$L__BB0_31;
	mov.b32 	%r153, %f68;
	shfl.sync.down.b32	%r154|%p23, %r153, 16, 31, -1;
	mov.b32 	%f58, %r154;
	add.f32 	%f59, %f68, %f58;
	mov.b32 	%r155, %f59;
	shfl.sync.down.b32	%r156|%p24, %r155, 8, 31, -1;
	mov.b32 	%f60, %r156;
	add.f32 	%f61, %f59, %f60;
	mov.b32 	%r157, %f61;
	shfl.sync.down.b32	%r158|%p25, %r157, 4, 31, -1;
	mov.b32 	%f62, %r158;
	add.f32 	%f63, %f61, %f62;
	mov.b32 	%r159, %f63;
	shfl.sync.down.b32	%r160|%p26, %r159, 2, 31, -1;
	mov.b32 	%f64, %r160;
	add.f32 	%f65, %f63, %f64;
	mov.b32 	%r161, %f65;
	shfl.sync.down.b32	%r162|%p27, %r161, 1, 31, -1;
	add.s32 	%r173, %r173, %r5;
	setp.lt.u32 	%p28, %r173, 32;
	@%p28 bra 	$L__BB0_28;
	bar.sync 	0;
	add.s32 	%r164, %r164, 1;
	setp.ne.s32 	%p29, %r164, %r6;
	@%p29 bra 	$L__BB0_2;
$L__BB0_34:
	// begin inline asm
	mov.u64 	%rd25, %clock64;
	// end inline asm
	setp.ne.s32 	%p30, %r1, 0;
	@%p30 bra 	$L__BB0_36;
	sub.s64 	%rd26, %rd25, %rd7;
	mov.u32 	%r163, %ctaid.x;
	cvta.to.global.u64 	%rd27, %rd6;
	mul.wide.u32 	%rd28, %r163, 8;
	add.s64 	%rd29, %rd27, %rd28;
	st.global.u64 	[%rd29], %rd26;
$L__BB0_36:
	ret;

}
	// .globl	_Z19synthetic_sdpa_tileILi32ELi64ELi2ELi4EEvPK6__halfS2_S2_PS0_iPy
.visible .entry _Z19synthetic_sdpa_tileILi32ELi64ELi2ELi4EEvPK6__halfS2_S2_PS0_iPy(
	.param .u64 .ptr .align 1 _Z19synthetic_sdpa_tileILi32ELi64ELi2ELi4EEvPK6__halfS2_S2_PS0_iPy_param_0,
	.param .u64 .ptr .align 1 _Z19synthetic_sdpa_tileILi32ELi64ELi2ELi4EEvPK6__halfS2_S2_PS0_iPy_param_1,
	.param .u64 .ptr .align 1 _Z19synthetic_sdpa_tileILi32ELi64ELi2ELi4EEvPK6__halfS2_S2_PS0_iPy_param_2,
	.param .u64 .ptr .align 1 _Z19synthetic_sdpa_tileILi32ELi64ELi2ELi4EEvPK6__halfS2_S2_PS0_iPy_param_3,
	.param .u32 _Z19synthetic_sdpa_tileILi32ELi64ELi2ELi4EEvPK6__halfS2_S2_PS0_iPy_param_4,
	.param .u64 .ptr .align 1 _Z19synthetic_sdpa_tileILi32ELi64ELi2ELi4EEvPK6__halfS2_S2_PS0_iPy_param_5
)
{
	.reg .pred 	%p<31>;
	.reg .b16 	%rs<29>;
	.reg .b32 	%r<176>;
	.reg .b32 	%f<69>;
	.reg .b64 	%rd<30>;
	// demoted variable
	.shared .align 2 .b8 _ZZ19synthetic_sdpa_tileILi32ELi64ELi2ELi4EEvPK6__halfS2_S2_PS0_iPyE6K_smem[8192];
	// demoted variable
	.shared .align 4 .b8 _ZZ19synthetic_sdpa_tileILi32ELi64ELi2ELi4EEvPK6__halfS2_S2_PS0_iPyE6S_smem[8192];
	ld.param.u64 	%rd5, [_Z19synthetic_sdpa_tileILi32ELi64ELi2ELi4EEvPK6__halfS2_S2_PS0_iPy_param_0];
	ld.param.u64 	%rd8, [_Z19synthetic_sdpa_tileILi32ELi64ELi2ELi4EEvPK6__halfS2_S2_PS0_iPy_param_1];
	ld.param.u32 	%r55, [_Z19synthetic_sdpa_tileILi32ELi64ELi2ELi4EEvPK6__halfS2_S2_PS0_iPy_param_4];
	ld.param.u64 	%rd6, [_Z19synthetic_sdpa_tileILi32ELi64ELi2ELi4EEvPK6__halfS2_S2_PS0_iPy_param_5];
	cvta.to.global.u64 	%rd1, %rd8;
	mov.u32 	%r1, %tid.x;
	shr.u32 	%r2, %r1, 5;
	and.b32  	%r3, %r1, 31;
	mov.u32 	%r4, %ntid.x;
	shr.u32 	%r5, %r4, 5;
	// begin inline asm
	mov.u64 	%rd7, %clock64;
	// end inline asm
	setp.lt.s32 	%p1, %r55, 1;
	@%p1 bra 	$L__BB1_34;
	add.s32 	%r57, %r55, 63;
	shr.u32 	%r6, %r57, 6;
	add.s32 	%r7, %r1, %r4;
	cvt.u16.u32 	%rs2, %r7;
	xor.b16  	%rs3, %rs2, 4095;
	cvt.u16.u32 	%rs4, %r4;
	div.u16 	%rs5, %rs3, %rs4;
	and.b16  	%rs1, %rs5, 3;
	shr.u32 	%r8, %r1, 6;
	shl.b32 	%r58, %r8, 7;
	mov.u32 	%r59, _ZZ19synthetic_sdpa_tileILi32ELi64ELi2ELi4EEvPK6__halfS2_S2_PS0_iPyE6K_smem;
	add.s32 	%r60, %r59, %r58;
	shl.b32 	%r61, %r1, 1;
	and.b32  	%r62, %r61, 126;
	add.s32 	%r9, %r60, %r62;
	shr.u32 	%r10, %r7, 6;
	shl.b32 	%r63, %r10, 7;
	add.s32 	%r64, %r59, %r63;
	shl.b32 	%r65, %r7, 1;
	and.b32  	%r66, %r65, 126;
	add.s32 	%r11, %r64, %r66;
	add.s32 	%r12, %r7, %r4;
	shr.u32 	%r13, %r12, 6;
	shl.b32 	%r67, %r13, 7;
	add.s32 	%r68, %r59, %r67;
	shl.b32 	%r69, %r12, 1;
	and.b32  	%r70, %r69, 126;
	add.s32 	%r14, %r68, %r70;
	add.s32 	%r15, %r12, %r4;
	shl.b32 	%r16, %r4, 2;
	cvta.to.global.u64 	%rd3, %rd5;
	mov.b32 	%r164, 0;
$L__BB1_2:
	setp.eq.s16 	%p2, %rs1, 2;
	shl.b32 	%r18, %r164, 6;
	shl.b32 	%r19, %r164, 12;
	mov.u32 	%r165, %r1;
	@%p2 bra 	$L__BB1_11;
	add.s32 	%r71, %r18, %r8;
	setp.ge.s32 	%p3, %r71, %r55;
	@%p3 bra 	$L__BB1_5;
	add.s32 	%r72, %r19, %r1;
	mul.wide.s32 	%rd9, %r72, 2;
	add.s64 	%rd10, %rd1, %rd9;
	ld.global.nc.u16 	%rs6, [%rd10];
	st.shared.u16 	[%r9], %rs6;
$L__BB1_5:
	setp.eq.s16 	%p4, %rs1, 3;
	mov.u32 	%r165, %r7;
	@%p4 bra 	$L__BB1_11;
	add.s32 	%r73, %r18, %r10;
	setp.ge.s32 	%p5, %r73, %r55;
	@%p5 bra 	$L__BB1_8;
	and.b32  	%r74, %r7, 4095;
	add.s32 	%r75, %r19, %r74;
	mul.wide.s32 	%rd11, %r75, 2;
	add.s64 	%rd12, %rd1, %rd11;
	ld.global.nc.u16 	%rs7, [%rd12];
	st.shared.u16 	[%r11], %rs7;
$L__BB1_8:
	setp.eq.s16 	%p6, %rs1, 0;
	mov.u32 	%r165, %r12;
	@%p6 bra 	$L__BB1_11;
	add.s32 	%r76, %r18, %r13;
	setp.ge.s32 	%p7, %r76, %r55;
	mov.u32 	%r165, %r15;
	@%p7 bra 	$L__BB1_11;
	and.b32  	%r77, %r12, 4095;
	add.s32 	%r78, %r19, %r77;
	mul.wide.s32 	%rd13, %r78, 2;
	add.s64 	%rd14, %rd1, %rd13;
	ld.global.nc.u16 	%rs8, [%rd14];
	st.shared.u16 	[%r14], %rs8;
	mov.u32 	%r165, %r15;
$L__BB1_11:
	shl.b32 	%r79, %r4, 1;
	add.s32 	%r168, %r79, %r165;
	mad.lo.s32 	%r167, %r4, 3, %r165;
	add.s32 	%r166, %r4, %r165;
$L__BB1_12:
	shr.u32 	%r28, %r165, 6;
	add.s32 	%r80, %r18, %r28;
	setp.ge.s32 	%p8, %r80, %r55;
	@%p8 bra 	$L__BB1_14;
	and.b32  	%r81, %r165, 63;
	shl.b32 	%r82, %r28, 7;
	mov.u32 	%r83, _ZZ19synthetic_sdpa_tileILi32ELi64ELi2ELi4EEvPK6__halfS2_S2_PS0_iPyE6K_smem;
	add.s32 	%r84, %r83, %r82;
	shl.b32 	%r85, %r165, 1;
	and.b32  	%r86, %r85, 126;
	add.s32 	%r87, %r84, %r86;
	and.b32  	%r88, %r165, 4032;
	add.s32 	%r89, %r88, %r19;
	add.s32 	%r90, %r89, %r81;
	mul.wide.s32 	%rd15, %r90, 2;
	add.s64 	%rd16, %rd1, %rd15;
	ld.global.nc.u16 	%rs9, [%rd16];
	st.shared.u16 	[%r87], %rs9;
$L__BB1_14:
	shr.u32 	%r29, %r166, 6;
	add.s32 	%r91, %r18, %r29;
	setp.ge.s32 	%p9, %r91, %r55;
	@%p9 bra 	$L__BB1_16;
	and.b32  	%r92, %r166, 63;
	shl.b32 	%r93, %r29, 7;
	mov.u32 	%r94, _ZZ19synthetic_sdpa_tileILi32ELi64ELi2ELi4EEvPK6__halfS2_S2_PS0_iPyE6K_smem;
	add.s32 	%r95, %r94, %r93;
	shl.b32 	%r96, %r166, 1;
	and.b32  	%r97, %r96, 126;
	add.s32 	%r98, %r95, %r97;
	and.b32  	%r99, %r166, 4032;
	add.s32 	%r100, %r99, %r19;
	add.s32 	%r101, %r100, %r92;
	mul.wide.s32 	%rd17, %r101, 2;
	add.s64 	%rd18, %rd1, %rd17;
	ld.global.nc.u16 	%rs10, [%rd18];
	st.shared.u16 	[%r98], %rs10;
$L__BB1_16:
	add.s32 	%r30, %r165, %r4;
	shr.u32 	%r31, %r168, 6;
	add.s32 	%r102, %r18, %r31;
	setp.ge.s32 	%p10, %r102, %r55;
	@%p10 bra 	$L__BB1_18;
	and.b32  	%r103, %r168, 63;
	shl.b32 	%r104, %r31, 7;
	mov.u32 	%r105, _ZZ19synthetic_sdpa_tileILi32ELi64ELi2ELi4EEvPK6__halfS2_S2_PS0_iPyE6K_smem;
	add.s32 	%r106, %r105, %r104;
	shl.b32 	%r107, %r168, 1;
	and.b32  	%r108, %r107, 126;
	add.s32 	%r109, %r106, %r108;
	and.b32  	%r110, %r168, 4032;
	add.s32 	%r111, %r110, %r19;
	add.s32 	%r112, %r111, %r103;
	mul.wide.s32 	%rd19, %r112, 2;
	add.s64 	%rd20, %rd1, %rd19;
	ld.global.nc.u16 	%rs11, [%rd20];
	st.shared.u16 	[%r109], %rs11;
$L__BB1_18:
	add.s32 	%r32, %r30, %r4;
	shr.u32 	%r33, %r167, 6;
	add.s32 	%r113, %r18, %r33;
	setp.ge.s32 	%p11, %r113, %r55;
	@%p11 bra 	$L__BB1_20;
	and.b32  	%r114, %r167, 63;
	shl.b32 	%r115, %r33, 7;
	mov.u32 	%r116, _ZZ19synthetic_sdpa_tileILi32ELi64ELi2ELi4EEvPK6__halfS2_S2_PS0_iPyE6K_smem;
	add.s32 	%r117, %r116, %r115;
	shl.b32 	%r118, %r167, 1;
	and.b32  	%r119, %r118, 126;
	add.s32 	%r120, %r117, %r119;
	and.b32  	%r121, %r167, 4032;
	add.s32 	%r122, %r121, %r19;
	add.s32 	%r123, %r122, %r114;
	mul.wide.s32 	%rd21, %r123, 2;
	add.s64 	%rd22, %rd1, %rd21;
	ld.global.nc.u16 	%rs12, [%rd22];
	st.shared.u16 	[%r120], %rs12;
$L__BB1_20:
	add.s32 	%r124, %r32, %r4;
	add.s32 	%r165, %r124, %r4;
	add.s32 	%r168, %r168, %r16;
	add.s32 	%r167, %r167, %r16;
	add.s32 	%r166, %r166, %r16;
	setp.lt.u32 	%p12, %r165, 4096;
	@%p12 bra 	$L__BB1_12;
	bar.sync 	0;
	mov.u32 	%r170, %r2;
$L__BB1_22:
	shl.b32 	%r125, %r170, 8;
	mov.u32 	%r126, _ZZ19synthetic_sdpa_tileILi32ELi64ELi2ELi4EEvPK6__halfS2_S2_PS0_iPyE6S_smem;
	add.s32 	%r39, %r126, %r125;
	shl.b32 	%r40, %r170, 6;
	mov.u32 	%r171, %r3;
$L__BB1_23:
	shl.b32 	%r128, %r171, 7;
	mov.u32 	%r129, _ZZ19synthetic_sdpa_tileILi32ELi64ELi2ELi4EEvPK6__halfS2_S2_PS0_iPyE6K_smem;
	add.s32 	%r42, %r129, %r128;
	mov.f32 	%f66, 0f00000000;
	mov.b32 	%r172, 0;
$L__BB1_24:
	.pragma "nounroll";
	add.s32 	%r130, %r40, %r172;
	mul.wide.u32 	%rd23, %r130, 2;
	add.s64 	%rd24, %rd3, %rd23;
	ld.global.nc.u16 	%rs13, [%rd24];
	// begin inline asm
	{  cvt.f32.f16 %f9, %rs13;}

	// end inline asm
	shl.b32 	%r131, %r172, 1;
	add.s32 	%r132, %r42, %r131;
	ld.shared.u16 	%rs14, [%r132];
	// begin inline asm
	{  cvt.f32.f16 %f10, %rs14;}

	// end inline asm
	fma.rn.f32 	%f25, %f9, %f10, %f66;
	ld.global.nc.u16 	%rs15, [%rd24+2];
	// begin inline asm
	{  cvt.f32.f16 %f11, %rs15;}

	// end inline asm
	ld.shared.u16 	%rs16, [%r132+2];
	// begin inline asm
	{  cvt.f32.f16 %f12, %rs16;}

	// end inline asm
	fma.rn.f32 	%f26, %f11, %f12, %f25;
	ld.global.nc.u16 	%rs17, [%rd24+4];
	// begin inline asm
	{  cvt.f32.f16 %f13, %rs17;}

	// end inline asm
	ld.shared.u16 	%rs18, [%r132+4];
	// begin inline asm
	{  cvt.f32.f16 %f14, %rs18;}

	// end inline asm
	fma.rn.f32 	%f27, %f13, %f14, %f26;
	ld.global.nc.u16 	%rs19, [%rd24+6];
	// begin inline asm
	{  cvt.f32.f16 %f15, %rs19;}

	// end inline asm
	ld.shared.u16 	%rs20, [%r132+6];
	// begin inline asm
	{  cvt.f32.f16 %f16, %rs20;}

	// end inline asm
	fma.rn.f32 	%f28, %f15, %f16, %f27;
	ld.global.nc.u16 	%rs21, [%rd24+8];
	// begin inline asm
	{  cvt.f32.f16 %f17, %rs21;}

	// end inline asm
	ld.shared.u16 	%rs22, [%r132+8];
	// begin inline asm
	{  cvt.f32.f16 %f18, %rs22;}

	// end inline asm
	fma.rn.f32 	%f29, %f17, %f18, %f28;
	ld.global.nc.u16 	%rs23, [%rd24+10];
	// begin inline asm
	{  cvt.f32.f16 %f19, %rs23;}

	// end inline asm
	ld.shared.u16 	%rs24, [%r132+10];
	// begin inline asm
	{  cvt.f32.f16 %f20, %rs24;}

	// end inline asm
	fma.rn.f32 	%f30, %f19, %f20, %f29;
	ld.global.nc.u16 	%rs25, [%rd24+12];
	// begin inline asm
	{  cvt.f32.f16 %f21, %rs25;}

	// end inline asm
	ld.shared.u16 	%rs26, [%r132+12];
	// begin inline asm
	{  cvt.f32.f16 %f22, %rs26;}

	// end inline asm
	fma.rn.f32 	%f31, %f21, %f22, %f30;
	ld.global.nc.u16 	%rs27, [%rd24+14];
	// begin inline asm
	{  cvt.f32.f16 %f23, %rs27;}

	// end inline asm
	ld.shared.u16 	%rs28, [%r132+14];
	// begin inline asm
	{  cvt.f32.f16 %f24, %rs28;}

	// end inline asm
	fma.rn.f32 	%f66, %f23, %f24, %f31;
	add.s32 	%r172, %r172, 8;
	setp.ne.s32 	%p13, %r172, 64;
	@%p13 bra 	$L__BB1_24;
	shl.b32 	%r133, %r171, 2;
	add.s32 	%r134, %r39, %r133;
	st.shared.f32 	[%r134], %f66;
	add.s32 	%r45, %r171, 32;
	setp.lt.u32 	%p14, %r171, 32;
	mov.u32 	%r171, %r45;
	@%p14 bra 	$L__BB1_23;
	add.s32 	%r170, %r170, %r5;
	setp.lt.u32 	%p15, %r170, 32;
	@%p15 bra 	$L__BB1_22;
	mov.u32 	%r173, %r2;
$L__BB1_28:
	shl.b32 	%r135, %r173, 8;
	mov.u32 	%r136, _ZZ19synthetic_sdpa_tileILi32ELi64ELi2ELi4EEvPK6__halfS2_S2_PS0_iPyE6S_smem;
	add.s32 	%r48, %r136, %r135;
	mov.f32 	%f67, 0fD01502F9;
	mov.u32 	%r174, %r3;
$L__BB1_29:
	shl.b32 	%r137, %r174, 2;
	add.s32 	%r138, %r48, %r137;
	ld.shared.f32 	%f33, [%r138];
	max.f32 	%f67, %f67, %f33;
	add.s32 	%r50, %r174, 32;
	setp.lt.u32 	%p16, %r174, 32;
	mov.u32 	%r174, %r50;
	@%p16 bra 	$L__BB1_29;
	mov.b32 	%r139, %f67;
	shfl.sync.down.b32	%r140|%p17, %r139, 16, 31, -1;
	mov.b32 	%f35, %r140;
	max.f32 	%f36, %f67, %f35;
	mov.b32 	%r141, %f36;
	shfl.sync.down.b32	%r142|%p18, %r141, 8, 31, -1;
	mov.b32 	%f37, %r142;
	max.f32 	%f38, %f36, %f37;
	mov.b32 	%r143, %f38;
	shfl.sync.down.b32	%r144|%p19, %r143, 4, 31, -1;
	mov.b32 	%f39, %r144;
	max.f32 	%f40, %f38, %f39;
	mov.b32 	%r145, %f40;
	shfl.sync.down.b32	%r146|%p20, %r145, 2, 31, -1;
	mov.b32 	%f41, %r146;
	max.f32 	%f42, %f40, %f41;
	mov.b32 	%r147, %f42;
	shfl.sync.down.b32	%r148|%p21, %r147, 1, 31, -1;
	mov.b32 	%f43, %r148;
	max.f32 	%f5, %f42, %f43;
	mov.f32 	%f68, 0f00000000;
	mov.u32 	%r175, %r3;
$L__BB1_31:
	shl.b32 	%r149, %r175, 2;
	add.s32 	%r150, %r48, %r149;
	ld.shared.f32 	%f44, [%r150];
	sub.f32 	%f45, %f44, %f5;
	fma.rn.f32 	%f46, %f45, 0f3BBB989D, 0f3F000000;
	cvt.sat.f32.f32 	%f47, %f46;
	mov.f32 	%f48, 0f4B400001;
	mov.f32 	%f49, 0f437C0000;
	fma.rm.f32 	%f50, %f47, %f49, %f48;
	add.f32 	%f51, %f50, 0fCB40007F;
	neg.f32 	%f52, %f51;
	fma.rn.f32 	%f53, %f45, 0f3FB8AA3B, %f52;
	fma.rn.f32 	%f54, %f45, 0f32A57060, %f53;
	mov.b32 	%r151, %f50;
	shl.b32 	%r152, %r151, 23;
	mov.b32 	%f55, %r152;
	ex2.approx.ftz.f32 	%f56, %f54;
	mul.f32 	%f57, %f56, %f55;
	st.shared.f32 	[%r150], %f57;
	add.f32 	%f68, %f68, %f57;
	add.s32 	%r52, %r175, 32;
	setp.lt.u32 	%p22, %r175, 32;
	mov.u32 	%r175, %r52;
	@%p22 bra 	$L__BB1_31;
	mov.b32 	%r153, %f68;
	shfl.sync.down.b32	%r154|%p23, %r153, 16, 31, -1;
	mov.b32 	%f58, %r154;
	add.f32 	%f59, %f68, %f58;
	mov.b32 	%r155, %f59;
	shfl.sync.down.b32	%r156|%p24, %r155, 8, 31, -1;
	mov.b32 	%f60, %r156;
	add.f32 	%f61, %f59, %f60;
	mov.b32 	%r157, %f61;
	shfl.sync.down.b32	%r158|%p25, %r157, 4, 31, -1;
	mov.b32 	%f62, %r158;
	add.f32 	%f63, %f61, %f62;
	mov.b32 	%r159, %f63;
	shfl.sync.down.b32	%r160|%p26, %r159, 2, 31, -1;
	mov.b32 	%f64, %r160;
	add.f32 	%f65, %f63, %f64;
	mov.b32 	%r161, %f65;
	shfl.sync.down.b32	%r162|%p27, %r161, 1, 31, -1;
	add.s32 	%r173, %r173, %r5;
	setp.lt.u32 	%p28, %r173, 32;
	@%p28 bra 	$L__BB1_28;
	bar.sync 	0;
	add.s32 	%r164, %r164, 1;
	setp.ne.s32 	%p29, %r164, %r6;
	@%p29 bra 	$L__BB1_2;
$L__BB1_34:
	// begin inline asm
	mov.u64 	%rd25, %clock64;
	// end inline asm
	setp.ne.s32 	%p30, %r1, 0;
	@%p30 bra 	$L__BB1_36;
	sub.s64 	%rd26, %rd25, %rd7;
	mov.u32 	%r163, %ctaid.x;
	cvta.to.global.u64 	%rd27, %rd6;
	mul.wide.u32 	%rd28, %r163, 8;
	add.s64 	%rd29, %rd27, %rd28;
	st.global.u64 	[%rd29], %rd26;
$L__BB1_36:
	ret;

}
	// .globl	_Z19synthetic_sdpa_tileILi32ELi64ELi2ELi8EEvPK6__halfS2_S2_PS0_iPy
.visible .entry _Z19synthetic_sdpa_tileILi32ELi64ELi2ELi8EEvPK6__halfS2_S2_PS0_iPy(
	.param .u64 .ptr .align 1 _Z19synthetic_sdpa_tileILi32ELi64ELi2ELi8EEvPK6__halfS2_S2_PS0_iPy_param_0,
	.param .u64 .ptr .align 1 _Z19synthetic_sdpa_tileILi32ELi64ELi2ELi8EEvPK6__halfS2_S2_PS0_iPy_param_1,
	.param .u64 .ptr .align 1 _Z19synthetic_sdpa_tileILi32ELi64ELi2ELi8EEvPK6__halfS2_S2_PS0_iPy_param_2,
	.param .u64 .ptr .align 1 _Z19synthetic_sdpa_tileILi32ELi64ELi2ELi8EEvPK6__halfS2_S2_PS0_iPy_param_3,
	.param .u32 _Z19synthetic_sdpa_tileILi32ELi64ELi2ELi8EEvPK6__halfS2_S2_PS0_iPy_param_4,
	.param .u64 .ptr .align 1 _Z19synthetic_sdpa_tileILi32ELi64ELi2ELi8EEvPK6__halfS2_S2_PS0_iPy_param_5
)
{
	.reg .pred 	%p<31>;
	.reg .b16 	%rs<29>;
	.reg .b32 	%r<176>;
	.reg .b32 	%f<69>;
	.reg .b64 	%rd<30>;
	// demoted variable
	.shared .align 2 .b8 _ZZ19synthetic_sdpa_tileILi32ELi64ELi2ELi8EEvPK6__halfS2_S2_PS0_iPyE6K_smem[8192];
	// demoted variable
	.shared .align 4 .b8 _ZZ19synthetic_sdpa_tileILi32ELi64ELi2ELi8EEvPK6__halfS2_S2_PS0_iPyE6S_smem[8192];
	ld.param.u64 	%rd5, [_Z19synthetic_sdpa_tileILi32ELi64ELi2ELi8EEvPK6__halfS2_S2_PS0_iPy_param_0];
	ld.param.u64 	%rd8, [_Z19synthetic_sdpa_tileILi32ELi64ELi2ELi8EEvPK6__halfS2_S2_PS0_iPy_param_1];
	ld.param.u32 	%r55, [_Z19synthetic_sdpa_tileILi32ELi64ELi2ELi8EEvPK6__halfS2_S2_PS0_iPy_param_4];
	ld.param.u64 	%rd6, [_Z19synthetic_sdpa_tileILi32ELi64ELi2ELi8EEvPK6__halfS2_S2_PS0_iPy_param_5];
	cvta.to.global.u64 	%rd1, %rd8;
	mov.u32 	%r1, %tid.x;
	shr.u32 	%r2, %r1, 5;
	and.b32  	%r3, %r1, 31;
	mov.u32 	%r4, %ntid.x;
	shr.u32 	%r5, %r4, 5;
	// begin inline asm
	mov.u64 	%rd7, %clock64;
	// end inline asm
	setp.lt.s32 	%p1, %r55, 1;
	@%p1 bra 	$L__BB2_34;
	add.s32 	%r57, %r55, 63;
	shr.u32 	%r6, %r57, 6;
	add.s32 	%r7, %r1, %r4;
	cvt.u16.u32 	%rs2, %r7;
	xor.b16  	%rs3, %rs2, 4095;
	cvt.u16.u32 	%rs4, %r4;
	div.u16 	%rs5, %rs3, %rs4;
	and.b16  	%rs1, %rs5, 3;
	shr.u32 	%r8, %r1, 6;
	shl.b32 	%r58, %r8, 7;
	mov.u32 	%r59, _ZZ19synthetic_sdpa_tileILi32ELi64ELi2ELi8EEvPK6__halfS2_S2_PS0_iPyE6K_smem;
	add.s32 	%r60, %r59, %r58;
	shl.b32 	%r61, %r1, 1;
	and.b32  	%r62, %r61, 126;
	add.s32 	%r9, %r60, %r62;
	shr.u32 	%r10, %r7, 6;
	shl.b32 	%r63, %r10, 7;
	add.s32 	%r64, %r59, %r63;
	shl.b32 	%r65, %r7, 1;
	and.b32  	%r66, %r65, 126;
	add.s32 	%r11, %r64, %r66;
	add.s32 	%r12, %r7, %r4;
	shr.u32 	%r13, %r12, 6;
	shl.b32 	%r67, %r13, 7;
	add.s32 	%r68, %r59, %r67;
	shl.b32 	%r69, %r12, 1;
	and.b32  	%r70, %r69, 126;
	add.s32 	%r14, %r68, %r70;
	add.s32 	%r15, %r12, %r4;
	shl.b32 	%r16, %r4, 2;
	cvta.to.global.u64 	%rd3, %rd5;
	mov.b32 	%r164, 0;
$L__BB2_2:
	setp.eq.s16 	%p2, %rs1, 2;
	shl.b32 	%r18, %r164, 6;
	shl.b32 	%r19, %r164, 12;
	mov.u32 	%r165, %r1;
	@%p2 bra 	$L__BB2_11;
	add.s32 	%r71, %r18, %r8;
	setp.ge.s32 	%p3, %r71, %r55;
	@%p3 bra 	$L__BB2_5;
	add.s32 	%r72, %r19, %r1;
	mul.wide.s32 	%rd9, %r72, 2;
	add.s64 	%rd10, %rd1, %rd9;
	ld.global.nc.u16 	%rs6, [%rd10];
	st.shared.u16 	[%r9], %rs6;
$L__BB2_5:
	setp.eq.s16 	%p4, %rs1, 3;
	mov.u32 	%r165, %r7;
	@%p4 bra 	$L__BB2_11;
	add.s32 	%r73, %r18, %r10;
	setp.ge.s32 	%p5, %r73, %r55;
	@%p5 bra 	$L__BB2_8;
	and.b32  	%r74, %r7, 4095;
	add.s32 	%r75, %r19, %r74;
	mul.wide.s32 	%rd11, %r75, 2;
	add.s64 	%rd12, %rd1, %rd11;
	ld.global.nc.u16 	%rs7, [%rd12];
	st.shared.u16 	[%r11], %rs7;
$L__BB2_8:
	setp.eq.s16 	%p6, %rs1, 0;
	mov.u32 	%r165, %r12;
	@%p6 bra 	$L__BB2_11;
	add.s32 	%r76, %r18, %r13;
	setp.ge.s32 	%p7, %r76, %r55;
	mov.u32 	%r165, %r15;
	@%p7 bra 	$L__BB2_11;
	and.b32  	%r77, %r12, 4095;
	add.s32 	%r78, %r19, %r77;
	mul.wide.s32 	%rd13, %r78, 2;
	add.s64 	%rd14, %rd1, %rd13;
	ld.global.nc.u16 	%rs8, [%rd14];
	st.shared.u16 	[%r14], %rs8;
	mov.u32 	%r165, %r15;
$L__BB2_11:
	shl.b32 	%r79, %r4, 1;
	add.s32 	%r168, %r79, %r165;
	mad.lo.s32 	%r167, %r4, 3, %r165;
	add.s32 	%r166, %r4, %r165;
$L__BB2_12:
	shr.u32 	%r28, %r165, 6;
	add.s32 	%r80, %r18, %r28;
	setp.ge.s32 	%p8, %r80, %r55;
	@%p8 bra 	$L__BB2_14;
	and.b32  	%r81, %r165, 63;
	shl.b32 	%r82, %r28, 7;
	mov.u32 	%r83, _ZZ19synthetic_sdpa_tileILi32ELi64ELi2ELi8EEvPK6__halfS2_S2_PS0_iPyE6K_smem;
	add.s32 	%r84, %r83, %r82;
	shl.b32 	%r85, %r165, 1;
	and.b32  	%r86, %r85, 126;
	add.s32 	%r87, %r84, %r86;
	and.b32  	%r88, %r165, 4032;
	add.s32 	%r89, %r88, %r19;
	add.s32 	%r90, %r89, %r81;
	mul.wide.s32 	%rd15, %r90, 2;
	add.s64 	%rd16, %rd1, %rd15;
	ld.global.nc.u16 	%rs9, [%rd16];
	st.shared.u16 	[%r87], %rs9;
$L__BB2_14:
	shr.u32 	%r29, %r166, 6;
	add.s32 	%r91, %r18, %r29;
	setp.ge.s32 	%p9, %r91, %r55;
	@%p9 bra 	$L__BB2_16;
	and.b32  	%r92, %r166, 63;
	shl.b32 	%r93, %r29, 7;
	mov.u32 	%r94, _ZZ19synthetic_sdpa_tileILi32ELi64ELi2ELi8EEvPK6__halfS2_S2_PS0_iPyE6K_smem;
	add.s32 	%r95, %r94, %r93;
	shl.b32 	%r96, %r166, 1;
	and.b32  	%r97, %r96, 126;
	add.s32 	%r98, %r95, %r97;
	and.b32  	%r99, %r166, 4032;
	add.s32 	%r100, %r99, %r19;
	add.s32 	%r101, %r100, %r92;
	mul.wide.s32 	%rd17, %r101, 2;
	add.s64 	%rd18, %rd1, %rd17;
	ld.global.nc.u16 	%rs10, [%rd18];
	st.shared.u16 	[%r98], %rs10;
$L__BB2_16:
	add.s32 	%r30, %r165, %r4;
	shr.u32 	%r31, %r168, 6;
	add.s32 	%r102, %r18, %r31;
	setp.ge.s32 	%p10, %r102, %r55;
	@%p10 bra 	$L__BB2_18;
	and.b32  	%r103, %r168, 63;
	shl.b32 	%r104, %r31, 7;
	mov.u32 	%r105, _ZZ19synthetic_sdpa_tileILi32ELi64ELi2ELi8EEvPK6__halfS2_S2_PS0_iPyE6K_smem;
	add.s32 	%r106, %r105, %r104;
	shl.b32 	%r107, %r168, 1;
	and.b32  	%r108, %r107, 126;
	add.s32 	%r109, %r106, %r108;
	and.b32  	%r110, %r168, 4032;
	add.s32 	%r111, %r110, %r19;
	add.s32 	%r112, %r111, %r103;
	mul.wide.s32 	%rd19, %r112, 2;
	add.s64 	%rd20, %rd1, %rd19;
	ld.global.nc.u16 	%rs11, [%rd20];
	st.shared.u16 	[%r109], %rs11;
$L__BB2_18:
	add.s32 	%r32, %r30, %r4;
	shr.u32 	%r33, %r167, 6;
	add.s32 	%r113, %r18, %r33;
	setp.ge.s32 	%p11, %r113, %r55;
	@%p11 bra 	$L__BB2_20;
	and.b32  	%r114, %r167, 63;
	shl.b32 	%r115, %r33, 7;
	mov.u32 	%r116, _ZZ19synthetic_sdpa_tileILi32ELi64ELi2ELi8EEvPK6__halfS2_S2_PS0_iPyE6K_smem;
	add.s32 	%r117, %r116, %r115;
	shl.b32 	%r118, %r167, 1;
	and.b32  	%r119, %r118, 126;
	add.s32 	%r120, %r117, %r119;
	and.b32  	%r121, %r167, 4032;
	add.s32 	%r122, %r121, %r19;
	add.s32 	%r123, %r122, %r114;
	mul.wide.s32 	%rd21, %r123, 2;
	add.s64 	%rd22, %rd1, %rd21;
	ld.global.nc.u16 	%rs12, [%rd22];
	st.shared.u16 	[%r120], %rs12;
$L__BB2_20:
	add.s32 	%r124, %r32, %r4;
	add.s32 	%r165, %r124, %r4;
	add.s32 	%r168, %r168, %r16;
	add.s32 	%r167, %r167, %r16;
	add.s32 	%r166, %r166, %r16;
	setp.lt.u32 	%p12, %r165, 4096;
	@%p12 bra 	$L__BB2_12;
	bar.sync 	0;
	mov.u32 	%r170, %r2;
$L__BB2_22:
	shl.b32 	%r125, %r170, 8;
	mov.u32 	%r126, _ZZ19synthetic_sdpa_tileILi32ELi64ELi2ELi8EEvPK6__halfS2_S2_PS0_iPyE6S_smem;
	add.s32 	%r39, %r126, %r125;
	shl.b32 	%r40, %r170, 6;
	mov.u32 	%r171, %r3;
$L__BB2_23:
	shl.b32 	%r128, %r171, 7;
	mov.u32 	%r129, _ZZ19synthetic_sdpa_tileILi32ELi64ELi2ELi8EEvPK6__halfS2_S2_PS0_iPyE6K_smem;
	add.s32 	%r42, %r129, %r128;
	mov.f32 	%f66, 0f00000000;
	mov.b32 	%r172, 0;
$L__BB2_24:
	.pragma "nounroll";
	add.s32 	%r130, %r40, %r172;
	mul.wide.u32 	%rd23, %r130, 2;
	add.s64 	%rd24, %rd3, %rd23;
	ld.global.nc.u16 	%rs13, [%rd24];
	// begin inline asm
	{  cvt.f32.f16 %f9, %rs13;}

	// end inline asm
	shl.b32 	%r131, %r172, 1;
	add.s32 	%r132, %r42, %r131;
	ld.shared.u16 	%rs14, [%r132];
	// begin inline asm
	{  cvt.f32.f16 %f10, %rs14;}

	// end inline asm
	fma.rn.f32 	%f25, %f9, %f10, %f66;
	ld.global.nc.u16 	%rs15, [%rd24+2];
	// begin inline asm
	{  cvt.f32.f16 %f11, %rs15;}

	// end inline asm
	ld.shared.u16 	%rs16, [%r132+2];
	// begin inline asm
	{  cvt.f32.f16 %f12, %rs16;}

	// end inline asm
	fma.rn.f32 	%f26, %f11, %f12, %f25;
	ld.global.nc.u16 	%rs17, [%rd24+4];
	// begin inline asm
	{  cvt.f32.f16 %f13, %rs17;}

	// end inline asm
	ld.shared.u16 	%rs18, [%r132+4];
	// begin inline asm
	{  cvt.f32.f16 %f14, %rs18;}

	// end inline asm
	fma.rn.f32 	%f27, %f13, %f14, %f26;
	ld.global.nc.u16 	%rs19, [%rd24+6];
	// begin inline asm
	{  cvt.f32.f16 %f15, %rs19;}

	// end inline asm
	ld.shared.u16 	%rs20, [%r132+6];
	// begin inline asm
	{  cvt.f32.f16 %f16, %rs20;}

	// end inline asm
	fma.rn.f32 	%f28, %f15, %f16, %f27;
	ld.global.nc.u16 	%rs21, [%rd24+8];
	// begin inline asm
	{  cvt.f32.f16 %f17, %rs21;}

	// end inline asm
	ld.shared.u16 	%rs22, [%r132+8];
	// begin inline asm
	{  cvt.f32.f16 %f18, %rs22;}

	// end inline asm
	fma.rn.f32 	%f29, %f17, %f18, %f28;
	ld.global.nc.u16 	%rs23, [%rd24+10];
	// begin inline asm
	{  cvt.f32.f16 %f19, %rs23;}

	// end inline asm
	ld.shared.u16 	%rs24, [%r132+10];
	// begin inline asm
	{  cvt.f32.f16 %f20, %rs24;}

	// end inline asm
	fma.rn.f32 	%f30, %f19, %f20, %f29;
	ld.global.nc.u16 	%rs25, [%rd24+12];
	// begin inline asm
	{  cvt.f32.f16 %f21, %rs25;}

	// end inline asm
	ld.shared.u16 	%rs26, [%r132+12];
	// begin inline asm
	{  cvt.f32.f16 %f22, %rs26;}

	// end inline asm
	fma.rn.f32 	%f31, %f21, %f22, %f30;
	ld.global.nc.u16 	%rs27, [%rd24+14];
	// begin inline asm
	{  cvt.f32.f16 %f23, %rs27;}

	// end inline asm
	ld.shared.u16 	%rs28, [%r132+14];
	// begin inline asm
	{  cvt.f32.f16 %f24, %rs28;}

	// end inline asm
	fma.rn.f32 	%f66, %f23, %f24, %f31;
	add.s32 	%r172, %r172, 8;
	setp.ne.s32 	%p13, %r172, 64;
	@%p13 bra 	$L__BB2_24;
	shl.b32 	%r133, %r171, 2;
	add.s32 	%r134, %r39, %r133;
	st.shared.f32 	[%r134], %f66;
	add.s32 	%r45, %r171, 32;
	setp.lt.u32 	%p14, %r171, 32;
	mov.u32 	%r171, %r45;
	@%p14 bra 	$L__BB2_23;
	add.s32 	%r170, %r170, %r5;
	setp.lt.u32 	%p15, %r170, 32;
	@%p15 bra 	$L__BB2_22;
	mov.u32 	%r173, %r2;
$L__BB2_28:
	shl.b32 	%r135, %r173, 8;
	mov.u32 	%r136, _ZZ19synthetic_sdpa_tileILi32ELi64ELi2ELi8EEvPK6__halfS2_S2_PS0_iPyE6S_smem;
	add.s32 	%r48, %r136, %r135;
	mov.f32 	%f67, 0fD01502F9;
	mov.u32 	%r174, %r3;
$L__BB2_29:
	shl.b32 	%r137, %r174, 2;
	add.s32 	%r138, %r48, %r137;
	ld.shared.f32 	%f33, [%r138];
	max.f32 	%f67, %f67, %f33;
	add.s32 	%r50, %r174, 32;
	setp.lt.u32 	%p16, %r174, 32;
	mov.u32 	%r174, %r50;
	@%p16 bra 	$L__BB2_29;
	mov.b32 	%r139, %f67;
	shfl.sync.down.b32	%r140|%p17, %r139, 16, 31, -1;
	mov.b32 	%f35, %r140;
	max.f32 	%f36, %f67, %f35;
	mov.b32 	%r141, %f36;
	shfl.sync.down.b32	%r142|%p18, %r141, 8, 31, -1;
	mov.b32 	%f37, %r142;
	max.f32 	%f38, %f36, %f37;
	mov.b32 	%r143, %f38;
	shfl.sync.down.b32	%r144|%p19, %r143, 4, 31, -1;
	mov.b32 	%f39, %r144;
	max.f32 	%f40, %f38, %f39;
	mov.b32 	%r145, %f40;
	shfl.sync.down.b32	%r146|%p20, %r145, 2, 31, -1;
	mov.b32 	%f41, %r146;
	max.f32 	%f42, %f40, %f41;
	mov.b32 	%r147, %f42;
	shfl.sync.down.b32	%r148|%p21, %r147, 1, 31, -1;
	mov.b32 	%f43, %r148;
	max.f32 	%f5, %f42, %f43;
	mov.f32 	%f68, 0f00000000;
	mov.u32 	%r175, %r3;
$L__BB2_31:
	shl.b32 	%r149, %r175, 2;
	add.s32 	%r150, %r48, %r149;
	ld.shared.f32 	%f44, [%r150];
	sub.f32 	%f45, %f44, %f5;
	fma.rn.f32 	%f46, %f45, 0f3BBB989D, 0f3F000000;
	cvt.sat.f32.f32 	%f47, %f46;
	mov.f32 	%f48, 0f4B400001;
	mov.f32 	%f49, 0f437C0000;
	fma.rm.f32 	%f50, %f47, %f49, %f48;
	add.f32 	%f51, %f50, 0fCB40007F;
	neg.f32 	%f52, %f51;
	fma.rn.f32 	%f53, %f45, 0f3FB8AA3B, %f52;
	fma.rn.f32 	%f54, %f45, 0f32A57060, %f53;
	mov.b32 	%r151, %f50;
	shl.b32 	%r152, %r151, 23;
	mov.b32 	%f55, %r152;
	ex2.approx.ftz.f32 	%f56, %f54;
	mul.f32 	%f57, %f56, %f55;
	st.shared.f32 	[%r150], %f57;
	add.f32 	%f68, %f68, %f57;
	add.s32 	%r52, %r175, 32;
	setp.lt.u32 	%p22, %r175, 32;
	mov.u32 	%r175, %r52;
	@%p22 bra 	$L__BB2_31;
	mov.b32 	%r153, %f68;
	shfl.sync.down.b32	%r154|%p23, %r153, 16, 31, -1;
	mov.b32 	%f58, %r154;
	add.f32 	%f59, %f68, %f58;
	mov.b32 	%r155, %f59;
	shfl.sync.down.b32	%r156|%p24, %r155, 8, 31, -1;
	mov.b32 	%f60, %r156;
	add.f32 	%f61, %f59, %f60;
	mov.b32 	%r157, %f61;
	shfl.sync.down.b32	%r158|%p25, %r157, 4, 31, -1;
	mov.b32 	%f62, %r158;
	add.f32 	%f63, %f61, %f62;
	mov.b32 	%r159, %f63;
	shfl.sync.down.b32	%r160|%p26, %r159, 2, 31, -1;
	mov.b32 	%f64, %r160;
	add.f32 	%f65, %f63, %f64;
	mov.b32 	%r161, %f65;
	shfl.sync.down.b32	%r162|%p27, %r161, 1, 31, -1;
	add.s32 	%r173, %r173, %r5;
	setp.lt.u32 	%p28, %r173, 32;
	@%p28 bra 	$L__BB2_28;
	bar.sync 	0;
	add.s32 	%r164, %r164, 1;
	setp.ne.s32 	%p29, %r164, %r6;
	@%p29 bra 	$L__BB2_2;
$L__BB2_34:
	// begin inline asm
	mov.u64 	%rd25, %clock64;
	// end inline asm
	setp.ne.s32 	%p30, %r1, 0;
	@%p30 bra 	$L__BB2_36;
	sub.s64 	%rd26, %rd25, %rd7;
	mov.u32 	%r163, %ctaid.x;
	cvta.to.global.u64 	%rd27, %rd6;
	mul.wide.u32 	%rd28, %r163, 8;
	add.s64 	%rd29, %rd27, %rd28;
	st.global.u64 	[%rd29], %rd26;
$L__BB2_36:
	ret;

}
	// .globl	_Z19synthetic_sdpa_tileILi64ELi64ELi2ELi2EEvPK6__halfS2_S2_PS0_iPy
.visible .entry _Z19synthetic_sdpa_tileILi64ELi64ELi2ELi2EEvPK6__halfS2_S2_PS0_iPy(
	.param .u64 .ptr .align 1 _Z19synthetic_sdpa_tileILi64ELi64ELi2ELi2EEvPK6__halfS2_S2_PS0_iPy_param_0,
	.param .u64 .ptr .align 1 _Z19synthetic_sdpa_tileILi64ELi64ELi2ELi2EEvPK6__halfS2_S2_PS0_iPy_param_1,
	.param .u64 .ptr .align 1 _Z19synthetic_sdpa_tileILi64ELi64ELi2ELi2EEvPK6__halfS2_S2_PS0_iPy_param_2,
	.param .u64 .ptr .align 1 _Z19synthetic_sdpa_tileILi64ELi64ELi2ELi2EEvPK6__halfS2_S2_PS0_iPy_param_3,
	.param .u32 _Z19synthetic_sdpa_tileILi64ELi64ELi2ELi2EEvPK6__halfS2_S2_PS0_iPy_param_4,
	.param .u64 .ptr .align 1 _Z19synthetic_sdpa_tileILi64ELi64ELi2ELi2EEvPK6__halfS2_S2_PS0_iPy_param_5
)
{
	.local .align 8 .b8 	__local_depot3[16];
	.reg .b64 	%SP;
	.reg .b64 	%SPL;
	.reg .pred 	%p<32>;
	.reg .b16 	%rs<29>;
	.reg .b32 	%r<180>;
	.reg .b32 	%f<89>;
	.reg .b64 	%rd<38>;
	// demoted variable
	.shared .align 2 .b8 _ZZ19synthetic_sdpa_tileILi64ELi64ELi2ELi2EEvPK6__halfS2_S2_PS0_iPyE6K_smem[8192];
	// demoted variable
	.shared .align 4 .b8 _ZZ19synthetic_sdpa_tileILi64ELi64ELi2ELi2EEvPK6__halfS2_S2_PS0_iPyE6S_smem[16384];
	mov.u64 	%SPL, __local_depot3;
	ld.param.u64 	%rd7, [_Z19synthetic_sdpa_tileILi64ELi64ELi2ELi2EEvPK6__halfS2_S2_PS0_iPy_param_0];
	ld.param.u64 	%rd10, [_Z19synthetic_sdpa_tileILi64ELi64ELi2ELi2EEvPK6__halfS2_S2_PS0_iPy_param_1];
	ld.param.u32 	%r56, [_Z19synthetic_sdpa_tileILi64ELi64ELi2ELi2EEvPK6__halfS2_S2_PS0_iPy_param_4];
	cvta.to.global.u64 	%rd1, %rd10;
	add.u64 	%rd2, %SPL, 0;
	add.u64 	%rd3, %SPL, 8;
	mov.u32 	%r1, %tid.x;
	and.b32  	%r2, %r1, 31;
	mov.u32 	%r3, %ntid.x;
	shr.u32 	%r4, %r3, 5;
	// begin inline asm
	mov.u64 	%rd9, %clock64;
	// end inline asm
	mov.f32 	%f9, 0f00000000;
	mov.f32 	%f10, 0fD01502F9;
	st.local.v2.f32 	[%rd2], {%f10, %f9};
	st.local.v2.f32 	[%rd3], {%f9, %f9};
	setp.lt.s32 	%p1, %r56, 1;
	@%p1 bra 	$L__BB3_36;
	add.s32 	%r58, %r56, 63;
	shr.u32 	%r5, %r58, 6;
	add.s32 	%r6, %r1, %r3;
	cvt.u16.u32 	%rs2, %r6;
	xor.b16  	%rs3, %rs2, 4095;
	cvt.u16.u32 	%rs4, %r3;
	div.u16 	%rs5, %rs3, %rs4;
	and.b16  	%rs1, %rs5, 3;
	shr.u32 	%r7, %r1, 6;
	shl.b32 	%r59, %r7, 7;
	mov.u32 	%r60, _ZZ19synthetic_sdpa_tileILi64ELi64ELi2ELi2EEvPK6__halfS2_S2_PS0_iPyE6K_smem;
	add.s32 	%r61, %r60, %r59;
	shl.b32 	%r62, %r1, 1;
	and.b32  	%r63, %r62, 126;
	add.s32 	%r8, %r61, %r63;
	shr.u32 	%r9, %r6, 6;
	shl.b32 	%r64, %r9, 7;
	add.s32 	%r65, %r60, %r64;
	shl.b32 	%r66, %r6, 1;
	and.b32  	%r67, %r66, 126;
	add.s32 	%r10, %r65, %r67;
	add.s32 	%r11, %r6, %r3;
	shr.u32 	%r12, %r11, 6;
	shl.b32 	%r68, %r12, 7;
	add.s32 	%r69, %r60, %r68;
	shl.b32 	%r70, %r11, 1;
	and.b32  	%r71, %r70, 126;
	add.s32 	%r13, %r69, %r71;
	shl.b32 	%r14, %r3, 2;
	cvta.to.global.u64 	%rd5, %rd7;
	mov.b32 	%r168, 0;
$L__BB3_2:
	setp.eq.s16 	%p2, %rs1, 2;
	shl.b32 	%r16, %r168, 6;
	shl.b32 	%r17, %r168, 12;
	mov.u32 	%r169, %r1;
	@%p2 bra 	$L__BB3_11;
	add.s32 	%r72, %r16, %r7;
	setp.ge.s32 	%p3, %r72, %r56;
	@%p3 bra 	$L__BB3_5;
	add.s32 	%r73, %r17, %r1;
	mul.wide.s32 	%rd13, %r73, 2;
	add.s64 	%rd14, %rd1, %rd13;
	ld.global.nc.u16 	%rs6, [%rd14];
	st.shared.u16 	[%r8], %rs6;
$L__BB3_5:
	setp.eq.s16 	%p4, %rs1, 3;
	mov.u32 	%r169, %r6;
	@%p4 bra 	$L__BB3_11;
	add.s32 	%r74, %r16, %r9;
	setp.ge.s32 	%p5, %r74, %r56;
	@%p5 bra 	$L__BB3_8;
	and.b32  	%r75, %r6, 4095;
	add.s32 	%r76, %r17, %r75;
	mul.wide.s32 	%rd15, %r76, 2;
	add.s64 	%rd16, %rd1, %rd15;
	ld.global.nc.u16 	%rs7, [%rd16];
	st.shared.u16 	[%r10], %rs7;
$L__BB3_8:
	setp.eq.s16 	%p6, %rs1, 0;
	mov.u32 	%r169, %r11;
	@%p6 bra 	$L__BB3_11;
	add.s32 	%r169, %r11, %r3;
	add.s32 	%r77, %r16, %r12;
	setp.ge.s32 	%p7, %r77, %r56;
	@%p7 bra 	$L__BB3_11;
	and.b32  	%r78, %r11, 4095;
	add.s32 	%r79, %r17, %r78;
	mul.wide.s32 	%rd17, %r79, 2;
	add.s64 	%rd18, %rd1, %rd17;
	ld.global.nc.u16 	%rs8, [%rd18];
	st.shared.u16 	[%r13], %rs8;
$L__BB3_11:
	shl.b32 	%r80, %r3, 1;
	add.s32 	%r172, %r80, %r169;
	mad.lo.s32 	%r171, %r3, 3, %r169;
	add.s32 	%r170, %r3, %r169;
$L__BB3_12:
	shr.u32 	%r27, %r169, 6;
	add.s32 	%r81, %r16, %r27;
	setp.ge.s32 	%p8, %r81, %r56;
	@%p8 bra 	$L__BB3_14;
	and.b32  	%r82, %r169, 63;
	shl.b32 	%r83, %r27, 7;
	mov.u32 	%r84, _ZZ19synthetic_sdpa_tileILi64ELi64ELi2ELi2EEvPK6__halfS2_S2_PS0_iPyE6K_smem;
	add.s32 	%r85, %r84, %r83;
	shl.b32 	%r86, %r169, 1;
	and.b32  	%r87, %r86, 126;
	add.s32 	%r88, %r85, %r87;
	and.b32  	%r89, %r169, 4032;
	add.s32 	%r90, %r89, %r17;
	add.s32 	%r91, %r90, %r82;
	mul.wide.s32 	%rd19, %r91, 2;
	add.s64 	%rd20, %rd1, %rd19;
	ld.global.nc.u16 	%rs9, [%rd20];
	st.shared.u16 	[%r88], %rs9;
$L__BB3_14:
	shr.u32 	%r28, %r170, 6;
	add.s32 	%r92, %r16, %r28;
	setp.ge.s32 	%p9, %r92, %r56;
	@%p9 bra 	$L__BB3_16;
	and.b32  	%r93, %r170, 63;
	shl.b32 	%r94, %r28, 7;
	mov.u32 	%r95, _ZZ19synthetic_sdpa_tileILi64ELi64ELi2ELi2EEvPK6__halfS2_S2_PS0_iPyE6K_smem;
	add.s32 	%r96, %r95, %r94;
	shl.b32 	%r97, %r170, 1;
	and.b32  	%r98, %r97, 126;
	add.s32 	%r99, %r96, %r98;
	and.b32  	%r100, %r170, 4032;
	add.s32 	%r101, %r100, %r17;
	add.s32 	%r102, %r101, %r93;
	mul.wide.s32 	%rd21, %r102, 2;
	add.s64 	%rd22, %rd1, %rd21;
	ld.global.nc.u16 	%rs10, [%rd22];
	st.shared.u16 	[%r99], %rs10;
$L__BB3_16:
	add.s32 	%r29, %r169, %r3;
	shr.u32 	%r30, %r172, 6;
	add.s32 	%r103, %r16, %r30;
	setp.ge.s32 	%p10, %r103, %r56;
	@%p10 bra 	$L__BB3_18;
	and.b32  	%r104, %r172, 63;
	shl.b32 	%r105, %r30, 7;
	mov.u32 	%r106, _ZZ19synthetic_sdpa_tileILi64ELi64ELi2ELi2EEvPK6__halfS2_S2_PS0_iPyE6K_smem;
	add.s32 	%r107, %r106, %r105;
	shl.b32 	%r108, %r172, 1;
	and.b32  	%r109, %r108, 126;
	add.s32 	%r110, %r107, %r109;
	and.b32  	%r111, %r172, 4032;
	add.s32 	%r112, %r111, %r17;
	add.s32 	%r113, %r112, %r104;
	mul.wide.s32 	%rd23, %r113, 2;
	add.s64 	%rd24, %rd1, %rd23;
	ld.global.nc.u16 	%rs11, [%rd24];
	st.shared.u16 	[%r110], %rs11;
$L__BB3_18:
	add.s32 	%r31, %r29, %r3;
	shr.u32 	%r32, %r171, 6;
	add.s32 	%r114, %r16, %r32;
	setp.ge.s32 	%p11, %r114, %r56;
	@%p11 bra 	$L__BB3_20;
	and.b32  	%r115, %r171, 63;
	shl.b32 	%r116, %r32, 7;
	mov.u32 	%r117, _ZZ19synthetic_sdpa_tileILi64ELi64ELi2ELi2EEvPK6__halfS2_S2_PS0_iPyE6K_smem;
	add.s32 	%r118, %r117, %r116;
	shl.b32 	%r119, %r171, 1;
	and.b32  	%r120, %r119, 126;
	add.s32 	%r121, %r118, %r120;
	and.b32  	%r122, %r171, 4032;
	add.s32 	%r123, %r122, %r17;
	add.s32 	%r124, %r123, %r115;
	mul.wide.s32 	%rd25, %r124, 2;
	add.s64 	%rd26, %rd1, %rd25;
	ld.global.nc.u16 	%rs12, [%rd26];
	st.shared.u16 	[%r121], %rs12;
$L__BB3_20:
	add.s32 	%r125, %r31, %r3;
	add.s32 	%r169, %r125, %r3;
	add.s32 	%r172, %r172, %r14;
	add.s32 	%r171, %r171, %r14;
	add.s32 	%r170, %r170, %r14;
	setp.lt.u32 	%p12, %r169, 4096;
	@%p12 bra 	$L__BB3_12;
	shr.u32 	%r174, %r1, 5;
	bar.sync 	0;
$L__BB3_22:
	shl.b32 	%r126, %r174, 8;
	mov.u32 	%r127, _ZZ19synthetic_sdpa_tileILi64ELi64ELi2ELi2EEvPK6__halfS2_S2_PS0_iPyE6S_smem;
	add.s32 	%r39, %r127, %r126;
	shl.b32 	%r40, %r174, 6;
	mov.u32 	%r175, %r2;
$L__BB3_23:
	shl.b32 	%r129, %r175, 7;
	mov.u32 	%r130, _ZZ19synthetic_sdpa_tileILi64ELi64ELi2ELi2EEvPK6__halfS2_S2_PS0_iPyE6K_smem;
	add.s32 	%r42, %r130, %r129;
	mov.f32 	%f86, 0f00000000;
	mov.b32 	%r176, 0;
$L__BB3_24:
	.pragma "nounroll";
	add.s32 	%r131, %r40, %r176;
	mul.wide.u32 	%rd27, %r131, 2;
	add.s64 	%rd28, %rd5, %rd27;
	ld.global.nc.u16 	%rs13, [%rd28];
	// begin inline asm
	{  cvt.f32.f16 %f12, %rs13;}

	// end inline asm
	shl.b32 	%r132, %r176, 1;
	add.s32 	%r133, %r42, %r132;
	ld.shared.u16 	%rs14, [%r133];
	// begin inline asm
	{  cvt.f32.f16 %f13, %rs14;}

	// end inline asm
	fma.rn.f32 	%f28, %f12, %f13, %f86;
	ld.global.nc.u16 	%rs15, [%rd28+2];
	// begin inline asm
	{  cvt.f32.f16 %f14, %rs15;}

	// end inline asm
	ld.shared.u16 	%rs16, [%r133+2];
	// begin inline asm
	{  cvt.f32.f16 %f15, %rs16;}

	// end inline asm
	fma.rn.f32 	%f29, %f14, %f15, %f28;
	ld.global.nc.u16 	%rs17, [%rd28+4];
	// begin inline asm
	{  cvt.f32.f16 %f16, %rs17;}

	// end inline asm
	ld.shared.u16 	%rs18, [%r133+4];
	// begin inline asm
	{  cvt.f32.f16 %f17, %rs18;}

	// end inline asm
	fma.rn.f32 	%f30, %f16, %f17, %f29;
	ld.global.nc.u16 	%rs19, [%rd28+6];
	// begin inline asm
	{  cvt.f32.f16 %f18, %rs19;}

	// end inline asm
	ld.shared.u16 	%rs20, [%r133+6];
	// begin inline asm
	{  cvt.f32.f16 %f19, %rs20;}

	// end inline asm
	fma.rn.f32 	%f31, %f18, %f19, %f30;
	ld.global.nc.u16 	%rs21, [%rd28+8];
	// begin inline asm
	{  cvt.f32.f16 %f20, %rs21;}

	// end inline asm
	ld.shared.u16 	%rs22, [%r133+8];
	// begin inline asm
	{  cvt.f32.f16 %f21, %rs22;}

	// end inline asm
	fma.rn.f32 	%f32, %f20, %f21, %f31;
	ld.global.nc.u16 	%rs23, [%rd28+10];
	// begin inline asm
	{  cvt.f32.f16 %f22, %rs23;}

	// end inline asm
	ld.shared.u16 	%rs24, [%r133+10];
	// begin inline asm
	{  cvt.f32.f16 %f23, %rs24;}

	// end inline asm
	fma.rn.f32 	%f33, %f22, %f23, %f32;
	ld.global.nc.u16 	%rs25, [%rd28+12];
	// begin inline asm
	{  cvt.f32.f16 %f24, %rs25;}

	// end inline asm
	ld.shared.u16 	%rs26, [%r133+12];
	// begin inline asm
	{  cvt.f32.f16 %f25, %rs26;}

	// end inline asm
	fma.rn.f32 	%f34, %f24, %f25, %f33;
	ld.global.nc.u16 	%rs27, [%rd28+14];
	// begin inline asm
	{  cvt.f32.f16 %f26, %rs27;}

	// end inline asm
	ld.shared.u16 	%rs28, [%r133+14];
	// begin inline asm
	{  cvt.f32.f16 %f27, %rs28;}

	// end inline asm
	fma.rn.f32 	%f86, %f26, %f27, %f34;
	add.s32 	%r176, %r176, 8;
	setp.ne.s32 	%p13, %r176, 64;
	@%p13 bra 	$L__BB3_24;
	shl.b32 	%r134, %r175, 2;
	add.s32 	%r135, %r39, %r134;
	st.shared.f32 	[%r135], %f86;
	add.s32 	%r45, %r175, 32;
	setp.lt.u32 	%p14, %r175, 32;
	mov.u32 	%r175, %r45;
	@%p14 bra 	$L__BB3_23;
	add.s32 	%r174, %r174, %r4;
	setp.lt.u32 	%p15, %r174, 64;
	@%p15 bra 	$L__BB3_22;
	shr.u32 	%r177, %r1, 5;
$L__BB3_28:
	shl.b32 	%r136, %r177, 8;
	mov.u32 	%r137, _ZZ19synthetic_sdpa_tileILi64ELi64ELi2ELi2EEvPK6__halfS2_S2_PS0_iPyE6S_smem;
	add.s32 	%r49, %r137, %r136;
	mov.f32 	%f87, 0fD01502F9;
	mov.u32 	%r178, %r2;
$L__BB3_29:
	shl.b32 	%r138, %r178, 2;
	add.s32 	%r139, %r49, %r138;
	ld.shared.f32 	%f36, [%r139];
	max.f32 	%f87, %f87, %f36;
	add.s32 	%r51, %r178, 32;
	setp.lt.u32 	%p16, %r178, 32;
	mov.u32 	%r178, %r51;
	@%p16 bra 	$L__BB3_29;
	mov.b32 	%r140, %f87;
	shfl.sync.down.b32	%r141|%p17, %r140, 16, 31, -1;
	mov.b32 	%f38, %r141;
	max.f32 	%f39, %f87, %f38;
	mov.b32 	%r142, %f39;
	shfl.sync.down.b32	%r143|%p18, %r142, 8, 31, -1;
	mov.b32 	%f40, %r143;
	max.f32 	%f41, %f39, %f40;
	mov.b32 	%r144, %f41;
	shfl.sync.down.b32	%r145|%p19, %r144, 4, 31, -1;
	mov.b32 	%f42, %r145;
	max.f32 	%f43, %f41, %f42;
	mov.b32 	%r146, %f43;
	shfl.sync.down.b32	%r147|%p20, %r146, 2, 31, -1;
	mov.b32 	%f44, %r147;
	max.f32 	%f45, %f43, %f44;
	mov.b32 	%r148, %f45;
	shfl.sync.down.b32	%r149|%p21, %r148, 1, 31, -1;
	mov.b32 	%f46, %r149;
	max.f32 	%f5, %f45, %f46;
	mov.f32 	%f88, 0f00000000;
	mov.u32 	%r179, %r2;
$L__BB3_31:
	shl.b32 	%r150, %r179, 2;
	add.s32 	%r151, %r49, %r150;
	ld.shared.f32 	%f47, [%r151];
	sub.f32 	%f48, %f47, %f5;
	fma.rn.f32 	%f49, %f48, 0f3BBB989D, 0f3F000000;
	cvt.sat.f32.f32 	%f50, %f49;
	mov.f32 	%f51, 0f4B400001;
	mov.f32 	%f52, 0f437C0000;
	fma.rm.f32 	%f53, %f50, %f52, %f51;
	add.f32 	%f54, %f53, 0fCB40007F;
	neg.f32 	%f55, %f54;
	fma.rn.f32 	%f56, %f48, 0f3FB8AA3B, %f55;
	fma.rn.f32 	%f57, %f48, 0f32A57060, %f56;
	mov.b32 	%r152, %f53;
	shl.b32 	%r153, %r152, 23;
	mov.b32 	%f58, %r153;
	ex2.approx.ftz.f32 	%f59, %f57;
	mul.f32 	%f60, %f59, %f58;
	st.shared.f32 	[%r151], %f60;
	add.f32 	%f88, %f88, %f60;
	add.s32 	%r53, %r179, 32;
	setp.lt.u32 	%p22, %r179, 32;
	mov.u32 	%r179, %r53;
	@%p22 bra 	$L__BB3_31;
	setp.ne.s32 	%p23, %r2, 0;
	mov.b32 	%r154, %f88;
	shfl.sync.down.b32	%r155|%p24, %r154, 16, 31, -1;
	mov.b32 	%f61, %r155;
	add.f32 	%f62, %f88, %f61;
	mov.b32 	%r156, %f62;
	shfl.sync.down.b32	%r157|%p25, %r156, 8, 31, -1;
	mov.b32 	%f63, %r157;
	add.f32 	%f64, %f62, %f63;
	mov.b32 	%r158, %f64;
	shfl.sync.down.b32	%r159|%p26, %r158, 4, 31, -1;
	mov.b32 	%f65, %r159;
	add.f32 	%f66, %f64, %f65;
	mov.b32 	%r160, %f66;
	shfl.sync.down.b32	%r161|%p27, %r160, 2, 31, -1;
	mov.b32 	%f67, %r161;
	add.f32 	%f68, %f66, %f67;
	mov.b32 	%r162, %f68;
	shfl.sync.down.b32	%r163|%p28, %r162, 1, 31, -1;
	mov.b32 	%f69, %r163;
	add.f32 	%f8, %f68, %f69;
	@%p23 bra 	$L__BB3_34;
	div.u32 	%r164, %r177, %r4;
	mul.wide.u32 	%rd29, %r164, 4;
	add.s64 	%rd30, %rd2, %rd29;
	ld.local.f32 	%f70, [%rd30];
	sub.f32 	%f71, %f70, %f5;
	fma.rn.f32 	%f72, %f71, 0f3BBB989D, 0f3F000000;
	cvt.sat.f32.f32 	%f73, %f72;
	mov.f32 	%f74, 0f4B400001;
	mov.f32 	%f75, 0f437C0000;
	fma.rm.f32 	%f76, %f73, %f75, %f74;
	add.f32 	%f77, %f76, 0fCB40007F;
	neg.f32 	%f78, %f77;
	fma.rn.f32 	%f79, %f71, 0f3FB8AA3B, %f78;
	fma.rn.f32 	%f80, %f71, 0f32A57060, %f79;
	mov.b32 	%r165, %f76;
	shl.b32 	%r166, %r165, 23;
	mov.b32 	%f81, %r166;
	ex2.approx.ftz.f32 	%f82, %f80;
	mul.f32 	%f83, %f82, %f81;
	add.s64 	%rd31, %rd3, %rd29;
	ld.local.f32 	%f84, [%rd31];
	fma.rn.f32 	%f85, %f84, %f83, %f8;
	st.local.f32 	[%rd31], %f85;
	st.local.f32 	[%rd30], %f5;
$L__BB3_34:
	add.s32 	%r177, %r177, %r4;
	setp.lt.u32 	%p29, %r177, 64;
	@%p29 bra 	$L__BB3_28;
	bar.sync 	0;
	add.s32 	%r168, %r168, 1;
	setp.ne.s32 	%p30, %r168, %r5;
	@%p30 bra 	$L__BB3_2;
$L__BB3_36:
	// begin inline asm
	mov.u64 	%rd32, %clock64;
	// end inline asm
	setp.ne.s32 	%p31, %r1, 0;
	@%p31 bra 	$L__BB3_38;
	ld.param.u64 	%rd37, [_Z19synthetic_sdpa_tileILi64ELi64ELi2ELi2EEvPK6__halfS2_S2_PS0_iPy_param_5];
	sub.s64 	%rd33, %rd32, %rd9;
	mov.u32 	%r167, %ctaid.x;
	cvta.to.global.u64 	%rd34, %rd37;
	mul.wide.u32 	%rd35, %r167, 8;
	add.s64 	%rd36, %rd34, %rd35;
	st.global.u64 	[%rd36], %rd33;
$L__BB3_38:
	ret;

}
	// .globl	_Z19synthetic_sdpa_tileILi64ELi64ELi2ELi4EEvPK6__halfS2_S2_PS0_iPy
.visible .entry _Z19synthetic_sdpa_tileILi64ELi64ELi2ELi4EEvPK6__halfS2_S2_PS0_iPy(
	.param .u64 .ptr .align 1 _Z19synthetic_sdpa_tileILi64ELi64ELi2ELi4EEvPK6__halfS2_S2_PS0_iPy_param_0,
	.param .u64 .ptr .align 1 _Z19synthetic_sdpa_tileILi64ELi64ELi2ELi4EEvPK6__halfS2_S2_PS0_iPy_param_1,
	.param .u64 .ptr .align 1 _Z19synthetic_sdpa_tileILi64ELi64ELi2ELi4EEvPK6__halfS2_S2_PS0_iPy_param_2,
	.param .u64 .ptr .align 1 _Z19synthetic_sdpa_tileILi64ELi64ELi2ELi4EEvPK6__halfS2_S2_PS0_iPy_param_3,
	.param .u32 _Z19synthetic_sdpa_tileILi64ELi64ELi2ELi4EEvPK6__halfS2_S2_PS0_iPy_param_4,
	.param .u64 .ptr .align 1 _Z19synthetic_sdpa_tileILi64ELi64ELi2ELi4EEvPK6__halfS2_S2_PS0_iPy_param_5
)
{
	.local .align 8 .b8 	__local_depot4[16];
	.reg .b64 	%SP;
	.reg .b64 	%SPL;
	.reg .pred 	%p<32>;
	.reg .b16 	%rs<29>;
	.reg .b32 	%r<180>;
	.reg .b32 	%f<89>;
	.reg .b64 	%rd<38>;
	// demoted variable
	.shared .align 2 .b8 _ZZ19synthetic_sdpa_tileILi64ELi64ELi2ELi4EEvPK6__halfS2_S2_PS0_iPyE6K_smem[8192];
	// demoted variable
	.shared .align 4 .b8 _ZZ19synthetic_sdpa_tileILi64ELi64ELi2ELi4EEvPK6__halfS2_S2_PS0_iPyE6S_smem[16384];
	mov.u64 	%SPL, __local_depot4;
	ld.param.u64 	%rd7, [_Z19synthetic_sdpa_tileILi64ELi64ELi2ELi4EEvPK6__halfS2_S2_PS0_iPy_param_0];
	ld.param.u64 	%rd10, [_Z19synthetic_sdpa_tileILi64ELi64ELi2ELi4EEvPK6__halfS2_S2_PS0_iPy_param_1];
	ld.param.u32 	%r56, [_Z19synthetic_sdpa_tileILi64ELi64ELi2ELi4EEvPK6__halfS2_S2_PS0_iPy_param_4];
	cvta.to.global.u64 	%rd1, %rd10;
	add.u64 	%rd2, %SPL, 0;
	add.u64 	%rd3, %SPL, 8;
	mov.u32 	%r1, %tid.x;
	and.b32  	%r2, %r1, 31;
	mov.u32 	%r3, %ntid.x;
	shr.u32 	%r4, %r3, 5;
	// begin inline asm
	mov.u64 	%rd9, %clock64;
	// end inline asm
	mov.f32 	%f9, 0f00000000;
	mov.f32 	%f10, 0fD01502F9;
	st.local.v2.f32 	[%rd2], {%f10, %f9};
	st.local.v2.f32 	[%rd3], {%f9, %f9};
	setp.lt.s32 	%p1, %r56, 1;
	@%p1 bra 	$L__BB4_36;
	add.s32 	%r58, %r56, 63;
	shr.u32 	%r5, %r58, 6;
	add.s32 	%r6, %r1, %r3;
	cvt.u16.u32 	%rs2, %r6;
	xor.b16  	%rs3, %rs2, 4095;
	cvt.u16.u32 	%rs4, %r3;
	div.u16 	%rs5, %rs3, %rs4;
	and.b16  	%rs1, %rs5, 3;
	shr.u32 	%r7, %r1, 6;
	shl.b32 	%r59, %r7, 7;
	mov.u32 	%r60, _ZZ19synthetic_sdpa_tileILi64ELi64ELi2ELi4EEvPK6__halfS2_S2_PS0_iPyE6K_smem;
	add.s32 	%r61, %r60, %r59;
	shl.b32 	%r62, %r1, 1;
	and.b32  	%r63, %r62, 126;
	add.s32 	%r8, %r61, %r63;
	shr.u32 	%r9, %r6, 6;
	shl.b32 	%r64, %r9, 7;
	add.s32 	%r65, %r60, %r64;
	shl.b32 	%r66, %r6, 1;
	and.b32  	%r67, %r66, 126;
	add.s32 	%r10, %r65, %r67;
	add.s32 	%r11, %r6, %r3;
	shr.u32 	%r12, %r11, 6;
	shl.b32 	%r68, %r12, 7;
	add.s32 	%r69, %r60, %r68;
	shl.b32 	%r70, %r11, 1;
	and.b32  	%r71, %r70, 126;
	add.s32 	%r13, %r69, %r71;
	shl.b32 	%r14, %r3, 2;
	cvta.to.global.u64 	%rd5, %rd7;
	mov.b32 	%r168, 0;
$L__BB4_2:
	setp.eq.s16 	%p2, %rs1, 2;
	shl.b32 	%r16, %r168, 6;
	shl.b32 	%r17, %r168, 12;
	mov.u32 	%r169, %r1;
	@%p2 bra 	$L__BB4_11;
	add.s32 	%r72, %r16, %r7;
	setp.ge.s32 	%p3, %r72, %r56;
	@%p3 bra 	$L__BB4_5;
	add.s32 	%r73, %r17, %r1;
	mul.wide.s32 	%rd13, %r73, 2;
	add.s64 	%rd14, %rd1, %rd13;
	ld.global.nc.u16 	%rs6, [%rd14];
	st.shared.u16 	[%r8], %rs6;
$L__BB4_5:
	setp.eq.s16 	%p4, %rs1, 3;
	mov.u32 	%r169, %r6;
	@%p4 bra 	$L__BB4_11;
	add.s32 	%r74, %r16, %r9;
	setp.ge.s32 	%p5, %r74, %r56;
	@%p5 bra 	$L__BB4_8;
	and.b32  	%r75, %r6, 4095;
	add.s32 	%r76, %r17, %r75;
	mul.wide.s32 	%rd15, %r76, 2;
	add.s64 	%rd16, %rd1, %rd15;
	ld.global.nc.u16 	%rs7, [%rd16];
	st.shared.u16 	[%r10], %rs7;
$L__BB4_8:
	setp.eq.s16 	%p6, %rs1, 0;
	mov.u32 	%r169, %r11;
	@%p6 bra 	$L__BB4_11;
	add.s32 	%r169, %r11, %r3;
	add.s32 	%r77, %r16, %r12;
	setp.ge.s32 	%p7, %r77, %r56;
	@%p7 bra 	$L__BB4_11;
	and.b32  	%r78, %r11, 4095;
	add.s32 	%r79, %r17, %r78;
	mul.wide.s32 	%rd17, %r79, 2;
	add.s64 	%rd18, %rd1, %rd17;
	ld.global.nc.u16 	%rs8, [%rd18];
	st.shared.u16 	[%r13], %rs8;
$L__BB4_11:
	shl.b32 	%r80, %r3, 1;
	add.s32 	%r172, %r80, %r169;
	mad.lo.s32 	%r171, %r3, 3, %r169;
	add.s32 	%r170, %r3, %r169;
$L__BB4_12:
	shr.u32 	%r27, %r169, 6;
	add.s32 	%r81, %r16, %r27;
	setp.ge.s32 	%p8, %r81, %r56;
	@%p8 bra 	$L__BB4_14;
	and.b32  	%r82, %r169, 63;
	shl.b32 	%r83, %r27, 7;
	mov.u32 	%r84, _ZZ19synthetic_sdpa_tileILi64ELi64ELi2ELi4EEvPK6__halfS2_S2_PS0_iPyE6K_smem;
	add.s32 	%r85, %r84, %r83;
	shl.b32 	%r86, %r169, 1;
	and.b32  	%r87, %r86, 126;
	add.s32 	%r88, %r85, %r87;
	and.b32  	%r89, %r169, 4032;
	add.s32 	%r90, %r89, %r17;
	add.s32 	%r91, %r90, %r82;
	mul.wide.s32 	%rd19, %r91, 2;
	add.s64 	%rd20, %rd1, %rd19;
	ld.global.nc.u16 	%rs9, [%rd20];
	st.shared.u16 	[%r88], %rs9;
$L__BB4_14:
	shr.u32 	%r28, %r170, 6;
	add.s32 	%r92, %r16, %r28;
	setp.ge.s32 	%p9, %r92, %r56;
	@%p9 bra 	$L__BB4_16;
	and.b32  	%r93, %r170, 63;
	shl.b32 	%r94, %r28, 7;
	mov.u32 	%r95, _ZZ19synthetic_sdpa_tileILi64ELi64ELi2ELi4EEvPK6__halfS2_S2_PS0_iPyE6K_smem;
	add.s32 	%r96, %r95, %r94;
	shl.b32 	%r97, %r170, 1;
	and.b32  	%r98, %r97, 126;
	add.s32 	%r99, %r96, %r98;
	and.b32  	%r100, %r170, 4032;
	add.s32 	%r101, %r100, %r17;
	add.s32 	%r102, %r101, %r93;
	mul.wide.s32 	%rd21, %r102, 2;
	add.s64 	%rd22, %rd1, %rd21;
	ld.global.nc.u16 	%rs10, [%rd22];
	st.shared.u16 	[%r99], %rs10;
$L__BB4_16:
	add.s32 	%r29, %r169, %r3;
	shr.u32 	%r30, %r172, 6;
	add.s32 	%r103, %r16, %r30;
	setp.ge.s32 	%p10, %r103, %r56;
	@%p10 bra 	$L__BB4_18;
	and.b32  	%r104, %r172, 63;
	shl.b32 	%r105, %r30, 7;
	mov.u32 	%r106, _ZZ19synthetic_sdpa_tileILi64ELi64ELi2ELi4EEvPK6__halfS2_S2_PS0_iPyE6K_smem;
	add.s32 	%r107, %r106, %r105;
	shl.b32 	%r108, %r172, 1;
	and.b32  	%r109, %r108, 126;
	add.s32 	%r110, %r107, %r109;
	and.b32  	%r111, %r172, 4032;
	add.s32 	%r112, %r111, %r17;
	add.s32 	%r113, %r112, %r104;
	mul.wide.s32 	%rd23, %r113, 2;
	add.s64 	%rd24, %rd1, %rd23;
	ld.global.nc.u16 	%rs11, [%rd24];
	st.shared.u16 	[%r110], %rs11;
$L__BB4_18:
	add.s32 	%r31, %r29, %r3;
	shr.u32 	%r32, %r171, 6;
	add.s32 	%r114, %r16, %r32;
	setp.ge.s32 	%p11, %r114, %r56;
	@%p11 bra 	$L__BB4_20;
	and.b32  	%r115, %r171, 63;
	shl.b32 	%r116, %r32, 7;
	mov.u32 	%r117, _ZZ19synthetic_sdpa_tileILi64ELi64ELi2ELi4EEvPK6__halfS2_S2_PS0_iPyE6K_smem;
	add.s32 	%r118, %r117, %r116;
	shl.b32 	%r119, %r171, 1;
	and.b32  	%r120, %r119, 126;
	add.s32 	%r121, %r118, %r120;
	and.b32  	%r122, %r171, 4032;
	add.s32 	%r123, %r122, %r17;
	add.s32 	%r124, %r123, %r115;
	mul.wide.s32 	%rd25, %r124, 2;
	add.s64 	%rd26, %rd1, %rd25;
	ld.global.nc.u16 	%rs12, [%rd26];
	st.shared.u16 	[%r121], %rs12;
$L__BB4_20:
	add.s32 	%r125, %r31, %r3;
	add.s32 	%r169, %r125, %r3;
	add.s32 	%r172, %r172, %r14;
	add.s32 	%r171, %r171, %r14;
	add.s32 	%r170, %r170, %r14;
	setp.lt.u32 	%p12, %r169, 4096;
	@%p12 bra 	$L__BB4_12;
	shr.u32 	%r174, %r1, 5;
	bar.sync 	0;
$L__BB4_22:
	shl.b32 	%r126, %r174, 8;
	mov.u32 	%r127, _ZZ19synthetic_sdpa_tileILi64ELi64ELi2ELi4EEvPK6__halfS2_S2_PS0_iPyE6S_smem;
	add.s32 	%r39, %r127, %r126;
	shl.b32 	%r40, %r174, 6;
	mov.u32 	%r175, %r2;
$L__BB4_23:
	shl.b32 	%r129, %r175, 7;
	mov.u32 	%r130, _ZZ19synthetic_sdpa_tileILi64ELi64ELi2ELi4EEvPK6__halfS2_S2_PS0_iPyE6K_smem;
	add.s32 	%r42, %r130, %r129;
	mov.f32 	%f86, 0f00000000;
	mov.b32 	%r176, 0;
$L__BB4_24:
	.pragma "nounroll";
	add.s32 	%r131, %r40, %r176;
	mul.wide.u32 	%rd27, %r131, 2;
	add.s64 	%rd28, %rd5, %rd27;
	ld.global.nc.u16 	%rs13, [%rd28];
	// begin inline asm
	{  cvt.f32.f16 %f12, %rs13;}

	// end inline asm
	shl.b32 	%r132, %r176, 1;
	add.s32 	%r133, %r42, %r132;
	ld.shared.u16 	%rs14, [%r133];
	// begin inline asm
	{  cvt.f32.f16 %f13, %rs14;}

	// end inline asm
	fma.rn.f32 	%f28, %f12, %f13, %f86;
	ld.global.nc.u16 	%rs15, [%rd28+2];
	// begin inline asm
	{  cvt.f32.f16 %f14, %rs15;}

	// end inline asm
	ld.shared.u16 	%rs16, [%r133+2];
	// begin inline asm
	{  cvt.f32.f16 %f15, %rs16;}

	// end inline asm
	fma.rn.f32 	%f29, %f14, %f15, %f28;
	ld.global.nc.u16 	%rs17, [%rd28+4];
	// begin inline asm
	{  cvt.f32.f16 %f16, %rs17;}

	// end inline asm
	ld.shared.u16 	%rs18, [%r133+4];
	// begin inline asm
	{  cvt.f32.f16 %f17, %rs18;}

	// end inline asm
	fma.rn.f32 	%f30, %f16, %f17, %f29;
	ld.global.nc.u16 	%rs19, [%rd28+6];
	// begin inline asm
	{  cvt.f32.f16 %f18, %rs19;}

	// end inline asm
	ld.shared.u16 	%rs20, [%r133+6];
	// begin inline asm
	{  cvt.f32.f16 %f19, %rs20;}

	// end inline asm
	fma.rn.f32 	%f31, %f18, %f19, %f30;
	ld.global.nc.u16 	%rs21, [%rd28+8];
	// begin inline asm
	{  cvt.f32.f16 %f20, %rs21;}

	// end inline asm
	ld.shared.u16 	%rs22, [%r133+8];
	// begin inline asm
	{  cvt.f32.f16 %f21, %rs22;}

	// end inline asm
	fma.rn.f32 	%f32, %f20, %f21, %f31;
	ld.global.nc.u16 	%rs23, [%rd28+10];
	// begin inline asm
	{  cvt.f32.f16 %f22, %rs23;}

	// end inline asm
	ld.shared.u16 	%rs24, [%r133+10];
	// begin inline asm
	{  cvt.f32.f16 %f23, %rs24;}

	// end inline asm
	fma.rn.f32 	%f33, %f22, %f23, %f32;
	ld.global.nc.u16 	%rs25, [%rd28+12];
	// begin inline asm
	{  cvt.f32.f16 %f24, %rs25;}

	// end inline asm
	ld.shared.u16 	%rs26, [%r133+12];
	// begin inline asm
	{  cvt.f32.f16 %f25, %rs26;}

	// end inline asm
	fma.rn.f32 	%f34, %f24, %f25, %f33;
	ld.global.nc.u16 	%rs27, [%rd28+14];
	// begin inline asm
	{  cvt.f32.f16 %f26, %rs27;}

	// end inline asm
	ld.shared.u16 	%rs28, [%r133+14];
	// begin inline asm
	{  cvt.f32.f16 %f27, %rs28;}

	// end inline asm
	fma.rn.f32 	%f86, %f26, %f27, %f34;
	add.s32 	%r176, %r176, 8;
	setp.ne.s32 	%p13, %r176, 64;
	@%p13 bra 	$L__BB4_24;
	shl.b32 	%r134, %r175, 2;
	add.s32 	%r135, %r39, %r134;
	st.shared.f32 	[%r135], %f86;
	add.s32 	%r45, %r175, 32;
	setp.lt.u32 	%p14, %r175, 32;
	mov.u32 	%r175, %r45;
	@%p14 bra 	$L__BB4_23;
	add.s32 	%r174, %r174, %r4;
	setp.lt.u32 	%p15, %r174, 64;
	@%p15 bra 	$L__BB4_22;
	shr.u32 	%r177, %r1, 5;
$L__BB4_28:
	shl.b32 	%r136, %r177, 8;
	mov.u32 	%r137, _ZZ19synthetic_sdpa_tileILi64ELi64ELi2ELi4EEvPK6__halfS2_S2_PS0_iPyE6S_smem;
	add.s32 	%r49, %r137, %r136;
	mov.f32 	%f87, 0fD01502F9;
	mov.u32 	%r178, %r2;
$L__BB4_29:
	shl.b32 	%r138, %r178, 2;
	add.s32 	%r139, %r49, %r138;
	ld.shared.f32 	%f36, [%r139];
	max.f32 	%f87, %f87, %f36;
	add.s32 	%r51, %r178, 32;
	setp.lt.u32 	%p16, %r178, 32;
	mov.u32 	%r178, %r51;
	@%p16 bra 	$L__BB4_29;
	mov.b32 	%r140, %f87;
	shfl.sync.down.b32	%r141|%p17, %r140, 16, 31, -1;
	mov.b32 	%f38, %r141;
	max.f32 	%f39, %f87, %f38;
	mov.b32 	%r142, %f39;
	shfl.sync.down.b32	%r143|%p18, %r142, 8, 31, -1;
	mov.b32 	%f40, %r143;
	max.f32 	%f41, %f39, %f40;
	mov.b32 	%r144, %f41;
	shfl.sync.down.b32	%r145|%p19, %r144, 4, 31, -1;
	mov.b32 	%f42, %r145;
	max.f32 	%f43, %f41, %f42;
	mov.b32 	%r146, %f43;
	shfl.sync.down.b32	%r147|%p20, %r146, 2, 31, -1;
	mov.b32 	%f44, %r147;
	max.f32 	%f45, %f43, %f44;
	mov.b32 	%r148, %f45;
	shfl.sync.down.b32	%r149|%p21, %r148, 1, 31, -1;
	mov.b32 	%f46, %r149;
	max.f32 	%f5, %f45, %f46;
	mov.f32 	%f88, 0f00000000;
	mov.u32 	%r179, %r2;
$L__BB4_31:
	shl.b32 	%r150, %r179, 2;
	add.s32 	%r151, %r49, %r150;
	ld.shared.f32 	%f47, [%r151];
	sub.f32 	%f48, %f47, %f5;
	fma.rn.f32 	%f49, %f48, 0f3BBB989D, 0f3F000000;
	cvt.sat.f32.f32 	%f50, %f49;
	mov.f32 	%f51, 0f4B400001;
	mov.f32 	%f52, 0f437C0000;
	fma.rm.f32 	%f53, %f50, %f52, %f51;
	add.f32 	%f54, %f53, 0fCB40007F;
	neg.f32 	%f55, %f54;
	fma.rn.f32 	%f56, %f48, 0f3FB8AA3B, %f55;
	fma.rn.f32 	%f57, %f48, 0f32A57060, %f56;
	mov.b32 	%r152, %f53;
	shl.b32 	%r153, %r152, 23;
	mov.b32 	%f58, %r153;
	ex2.approx.ftz.f32 	%f59, %f57;
	mul.f32 	%f60, %f59, %f58;
	st.shared.f32 	[%r151], %f60;
	add.f32 	%f88, %f88, %f60;
	add.s32 	%r53, %r179, 32;
	setp.lt.u32 	%p22, %r179, 32;
	mov.u32 	%r179, %r53;
	@%p22 bra 	$L__BB4_31;
	setp.ne.s32 	%p23, %r2, 0;
	mov.b32 	%r154, %f88;
	shfl.sync.down.b32	%r155|%p24, %r154, 16, 31, -1;
	mov.b32 	%f61, %r155;
	add.f32 	%f62, %f88, %f61;
	mov.b32 	%r156, %f62;
	shfl.sync.down.b32	%r157|%p25, %r156, 8, 31, -1;
	mov.b32 	%f63, %r157;
	add.f32 	%f64, %f62, %f63;
	mov.b32 	%r158, %f64;
	shfl.sync.down.b32	%r159|%p26, %r158, 4, 31, -1;
	mov.b32 	%f65, %r159;
	add.f32 	%f66, %f64, %f65;
	mov.b32 	%r160, %f66;
	shfl.sync.down.b32	%r161|%p27, %r160, 2, 31, -1;
	mov.b32 	%f67, %r161;
	add.f32 	%f68, %f66, %f67;
	mov.b32 	%r162, %f68;
	shfl.sync.down.b32	%r163|%p28, %r162, 1, 31, -1;
	mov.b32 	%f69, %r163;
	add.f32 	%f8, %f68, %f69;
	@%p23 bra 	$L__BB4_34;
	div.u32 	%r164, %r177, %r4;
	mul.wide.u32 	%rd29, %r164, 4;
	add.s64 	%rd30, %rd2, %rd29;
	ld.local.f32 	%f70, [%rd30];
	sub.f32 	%f71, %f70, %f5;
	fma.rn.f32 	%f72, %f71, 0f3BBB989D, 0f3F000000;
	cvt.sat.f32.f32 	%f73, %f72;
	mov.f32 	%f74, 0f4B400001;
	mov.f32 	%f75, 0f437C0000;
	fma.rm.f32 	%f76, %f73, %f75, %f74;
	add.f32 	%f77, %f76, 0fCB40007F;
	neg.f32 	%f78, %f77;
	fma.rn.f32 	%f79, %f71, 0f3FB8AA3B, %f78;
	fma.rn.f32 	%f80, %f71, 0f32A57060, %f79;
	mov.b32 	%r165, %f76;
	shl.b32 	%r166, %r165, 23;
	mov.b32 	%f81, %r166;
	ex2.approx.ftz.f32 	%f82, %f80;
	mul.f32 	%f83, %f82, %f81;
	add.s64 	%rd31, %rd3, %rd29;
	ld.local.f32 	%f84, [%rd31];
	fma.rn.f32 	%f85, %f84, %f83, %f8;
	st.local.f32 	[%rd31], %f85;
	st.local.f32 	[%rd30], %f5;
$L__BB4_34:
	add.s32 	%r177, %r177, %r4;
	setp.lt.u32 	%p29, %r177, 64;
	@%p29 bra 	$L__BB4_28;
	bar.sync 	0;
	add.s32 	%r168, %r168, 1;
	setp.ne.s32 	%p30, %r168, %r5;
	@%p30 bra 	$L__BB4_2;
$L__BB4_36:
	// begin inline asm
	mov.u64 	%rd32, %clock64;
	// end inline asm
	setp.ne.s32 	%p31, %r1, 0;
	@%p31 bra 	$L__BB4_38;
	ld.param.u64 	%rd37, [_Z19synthetic_sdpa_tileILi64ELi64ELi2ELi4EEvPK6__halfS2_S2_PS0_iPy_param_5];
	sub.s64 	%rd33, %rd32, %rd9;
	mov.u32 	%r167, %ctaid.x;
	cvta.to.global.u64 	%rd34, %rd37;
	mul.wide.u32 	%rd35, %r167, 8;
	add.s64 	%rd36, %rd34, %rd35;
	st.global.u64 	[%rd36], %rd33;
$L__BB4_38:
	ret;

}
	// .globl	_Z19synthetic_sdpa_tileILi64ELi64ELi2ELi8EEvPK6__halfS2_S2_PS0_iPy
.visible .entry _Z19synthetic_sdpa_tileILi64ELi64ELi2ELi8EEvPK6__halfS2_S2_PS0_iPy(
	.param .u64 .ptr .align 1 _Z19synthetic_sdpa_tileILi64ELi64ELi2ELi8EEvPK6__halfS2_S2_PS0_iPy_param_0,
	.param .u64 .ptr .align 1 _Z19synthetic_sdpa_tileILi64ELi64ELi2ELi8EEvPK6__halfS2_S2_PS0_iPy_param_1,
	.param .u64 .ptr .align 1 _Z19synthetic_sdpa_tileILi64ELi64ELi2ELi8EEvPK6__halfS2_S2_PS0_iPy_param_2,
	.param .u64 .ptr .align 1 _Z19synthetic_sdpa_tileILi64ELi64ELi2ELi8EEvPK6__halfS2_S2_PS0_iPy_param_3,
	.param .u32 _Z19synthetic_sdpa_tileILi64ELi64ELi2ELi8EEvPK6__halfS2_S2_PS0_iPy_param_4,
	.param .u64 .ptr .align 1 _Z19synthetic_sdpa_tileILi64ELi64ELi2ELi8EEvPK6__halfS2_S2_PS0_iPy_param_5
)
{
	.local .align 8 .b8 	__local_depot5[16];
	.reg .b64 	%SP;
	.reg .b64 	%SPL;
	.reg .pred 	%p<32>;
	.reg .b16 	%rs<29>;
	.reg .b32 	%r<180>;
	.reg .b32 	%f<89>;
	.reg .b64 	%rd<38>;
	// demoted variable
	.shared .align 2 .b8 _ZZ19synthetic_sdpa_tileILi64ELi64ELi2ELi8EEvPK6__halfS2_S2_PS0_iPyE6K_smem[8192];
	// demoted variable
	.shared .align 4 .b8 _ZZ19synthetic_sdpa_tileILi64ELi64ELi2ELi8EEvPK6__halfS2_S2_PS0_iPyE6S_smem[16384];
	mov.u64 	%SPL, __local_depot5;
	ld.param.u64 	%rd7, [_Z19synthetic_sdpa_tileILi64ELi64ELi2ELi8EEvPK6__halfS2_S2_PS0_iPy_param_0];
	ld.param.u64 	%rd10, [_Z19synthetic_sdpa_tileILi64ELi64ELi2ELi8EEvPK6__halfS2_S2_PS0_iPy_param_1];
	ld.param.u32 	%r56, [_Z19synthetic_sdpa_tileILi64ELi64ELi2ELi8EEvPK6__halfS2_S2_PS0_iPy_param_4];
	cvta.to.global.u64 	%rd1, %rd10;
	add.u64 	%rd2, %SPL, 0;
	add.u64 	%rd3, %SPL, 8;
	mov.u32 	%r1, %tid.x;
	and.b32  	%r2, %r1, 31;
	mov.u32 	%r3, %ntid.x;
	shr.u32 	%r4, %r3, 5;
	// begin inline asm
	mov.u64 	%rd9, %clock64;
	// end inline asm
	mov.f32 	%f9, 0f00000000;
	mov.f32 	%f10, 0fD01502F9;
	st.local.v2.f32 	[%rd2], {%f10, %f9};
	st.local.v2.f32 	[%rd3], {%f9, %f9};
	setp.lt.s32 	%p1, %r56, 1;
	@%p1 bra 	$L__BB5_36;
	add.s32 	%r58, %r56, 63;
	shr.u32 	%r5, %r58, 6;
	add.s32 	%r6, %r1, %r3;
	cvt.u16.u32 	%rs2, %r6;
	xor.b16  	%rs3, %rs2, 4095;
	cvt.u16.u32 	%rs4, %r3;
	div.u16 	%rs5, %rs3, %rs4;
	and.b16  	%rs1, %rs5, 3;
	shr.u32 	%r7, %r1, 6;
	shl.b32 	%r59, %r7, 7;
	mov.u32 	%r60, _ZZ19synthetic_sdpa_tileILi64ELi64ELi2ELi8EEvPK6__halfS2_S2_PS0_iPyE6K_smem;
	add.s32 	%r61, %r60, %r59;
	shl.b32 	%r62, %r1, 1;
	and.b32  	%r63, %r62, 126;
	add.s32 	%r8, %r61, %r63;
	shr.u32 	%r9, %r6, 6;
	shl.b32 	%r64, %r9, 7;
	add.s32 	%r65, %r60, %r64;
	shl.b32 	%r66, %r6, 1;
	and.b32  	%r67, %r66, 126;
	add.s32 	%r10, %r65, %r67;
	add.s32 	%r11, %r6, %r3;
	shr.u32 	%r12, %r11, 6;
	shl.b32 	%r68, %r12, 7;
	add.s32 	%r69, %r60, %r68;
	shl.b32 	%r70, %r11, 1;
	and.b32  	%r71, %r70, 126;
	add.s32 	%r13, %r69, %r71;
	shl.b32 	%r14, %r3, 2;
	cvta.to.global.u64 	%rd5, %rd7;
	mov.b32 	%r168, 0;
$L__BB5_2:
	setp.eq.s16 	%p2, %rs1, 2;
	shl.b32 	%r16, %r168, 6;
	shl.b32 	%r17, %r168, 12;
	mov.u32 	%r169, %r1;
	@%p2 bra 	$L__BB5_11;
	add.s32 	%r72, %r16, %r7;
	setp.ge.s32 	%p3, %r72, %r56;
	@%p3 bra 	$L__BB5_5;
	add.s32 	%r73, %r17, %r1;
	mul.wide.s32 	%rd13, %r73, 2;
	add.s64 	%rd14, %rd1, %rd13;
	ld.global.nc.u16 	%rs6, [%rd14];
	st.shared.u16 	[%r8], %rs6;
$L__BB5_5:
	setp.eq.s16 	%p4, %rs1, 3;
	mov.u32 	%r169, %r6;
	@%p4 bra 	$L__BB5_11;
	add.s32 	%r74, %r16, %r9;
	setp.ge.s32 	%p5, %r74, %r56;
	@%p5 bra 	$L__BB5_8;
	and.b32  	%r75, %r6, 4095;
	add.s32 	%r76, %r17, %r75;
	mul.wide.s32 	%rd15, %r76, 2;
	add.s64 	%rd16, %rd1, %rd15;
	ld.global.nc.u16 	%rs7, [%rd16];
	st.shared.u16 	[%r10], %rs7;
$L__BB5_8:
	setp.eq.s16 	%p6, %rs1, 0;
	mov.u32 	%r169, %r11;
	@%p6 bra 	$L__BB5_11;
	add.s32 	%r169, %r11, %r3;
	add.s32 	%r77, %r16, %r12;
	setp.ge.s32 	%p7, %r77, %r56;
	@%p7 bra 	$L__BB5_11;
	and.b32  	%r78, %r11, 4095;
	add.s32 	%r79, %r17, %r78;
	mul.wide.s32 	%rd17, %r79, 2;
	add.s64 	%rd18, %rd1, %rd17;
	ld.global.nc.u16 	%rs8, [%rd18];
	st.shared.u16 	[%r13], %rs8;
$L__BB5_11:
	shl.b32 	%r80, %r3, 1;
	add.s32 	%r172, %r80, %r169;
	mad.lo.s32 	%r171, %r3, 3, %r169;
	add.s32 	%r170, %r3, %r169;
$L__BB5_12:
	shr.u32 	%r27, %r169, 6;
	add.s32 	%r81, %r16, %r27;
	setp.ge.s32 	%p8, %r81, %r56;
	@%p8 bra 	$L__BB5_14;
	and.b32  	%r82, %r169, 63;
	shl.b32 	%r83, %r27, 7;
	mov.u32 	%r84, _ZZ19synthetic_sdpa_tileILi64ELi64ELi2ELi8EEvPK6__halfS2_S2_PS0_iPyE6K_smem;
	add.s32 	%r85, %r84, %r83;
	shl.b32 	%r86, %r169, 1;
	and.b32  	%r87, %r86, 126;
	add.s32 	%r88, %r85, %r87;
	and.b32  	%r89, %r169, 4032;
	add.s32 	%r90, %r89, %r17;
	add.s32 	%r91, %r90, %r82;
	mul.wide.s32 	%rd19, %r91, 2;
	add.s64 	%rd20, %rd1, %rd19;
	ld.global.nc.u16 	%rs9, [%rd20];
	st.shared.u16 	[%r88], %rs9;
$L__BB5_14:
	shr.u32 	%r28, %r170, 6;
	add.s32 	%r92, %r16, %r28;
	setp.ge.s32 	%p9, %r92, %r56;
	@%p9 bra 	$L__BB5_16;
	and.b32  	%r93, %r170, 63;
	shl.b32 	%r94, %r28, 7;
	mov.u32 	%r95, _ZZ19synthetic_sdpa_tileILi64ELi64ELi2ELi8EEvPK6__halfS2_S2_PS0_iPyE6K_smem;
	add.s32 	%r96, %r95, %r94;
	shl.b32 	%r97, %r170, 1;
	and.b32  	%r98, %r97, 126;
	add.s32 	%r99, %r96, %r98;
	and.b32  	%r100, %r170, 4032;
	add.s32 	%r101, %r100, %r17;
	add.s32 	%r102, %r101, %r93;
	mul.wide.s32 	%rd21, %r102, 2;
	add.s64 	%rd22, %rd1, %rd21;
	ld.global.nc.u16 	%rs10, [%rd22];
	st.shared.u16 	[%r99], %rs10;
$L__BB5_16:
	add.s32 	%r29, %r169, %r3;
	shr.u32 	%r30, %r172, 6;
	add.s32 	%r103, %r16, %r30;
	setp.ge.s32 	%p10, %r103, %r56;
	@%p10 bra 	$L__BB5_18;
	and.b32  	%r104, %r172, 63;
	shl.b32 	%r105, %r30, 7;
	mov.u32 	%r106, _ZZ19synthetic_sdpa_tileILi64ELi64ELi2ELi8EEvPK6__halfS2_S2_PS0_iPyE6K_smem;
	add.s32 	%r107, %r106, %r105;
	shl.b32 	%r108, %r172, 1;
	and.b32  	%r109, %r108, 126;
	add.s32 	%r110, %r107, %r109;
	and.b32  	%r111, %r172, 4032;
	add.s32 	%r112, %r111, %r17;
	add.s32 	%r113, %r112, %r104;
	mul.wide.s32 	%rd23, %r113, 2;
	add.s64 	%rd24, %rd1, %rd23;
	ld.global.nc.u16 	%rs11, [%rd24];
	st.shared.u16 	[%r110], %rs11;
$L__BB5_18:
	add.s32 	%r31, %r29, %r3;
	shr.u32 	%r32, %r171, 6;
	add.s32 	%r114, %r16, %r32;
	setp.ge.s32 	%p11, %r114, %r56;
	@%p11 bra 	$L__BB5_20;
	and.b32  	%r115, %r171, 63;
	shl.b32 	%r116, %r32, 7;
	mov.u32 	%r117, _ZZ19synthetic_sdpa_tileILi64ELi64ELi2ELi8EEvPK6__halfS2_S2_PS0_iPyE6K_smem;
	add.s32 	%r118, %r117, %r116;
	shl.b32 	%r119, %r171, 1;
	and.b32  	%r120, %r119, 126;
	add.s32 	%r121, %r118, %r120;
	and.b32  	%r122, %r171, 4032;
	add.s32 	%r123, %r122, %r17;
	add.s32 	%r124, %r123, %r115;
	mul.wide.s32 	%rd25, %r124, 2;
	add.s64 	%rd26, %rd1, %rd25;
	ld.global.nc.u16 	%rs12, [%rd26];
	st.shared.u16 	[%r121], %rs12;
$L__BB5_20:
	add.s32 	%r125, %r31, %r3;
	add.s32 	%r169, %r125, %r3;
	add.s32 	%r172, %r172, %r14;
	add.s32 	%r171, %r171, %r14;
	add.s32 	%r170, %r170, %r14;
	setp.lt.u32 	%p12, %r169, 4096;
	@%p12 bra 	$L__BB5_12;
	shr.u32 	%r174, %r1, 5;
	bar.sync 	0;
$L__BB5_22:
	shl.b32 	%r126, %r174, 8;
	mov.u32 	%r127, _ZZ19synthetic_sdpa_tileILi64ELi64ELi2ELi8EEvPK6__halfS2_S2_PS0_iPyE6S_smem;
	add.s32 	%r39, %r127, %r126;
	shl.b32 	%r40, %r174, 6;
	mov.u32 	%r175, %r2;
$L__BB5_23:
	shl.b32 	%r129, %r175, 7;
	mov.u32 	%r130, _ZZ19synthetic_sdpa_tileILi64ELi64ELi2ELi8EEvPK6__halfS2_S2_PS0_iPyE6K_smem;
	add.s32 	%r42, %r130, %r129;
	mov.f32 	%f86, 0f00000000;
	mov.b32 	%r176, 0;
$L__BB5_24:
	.pragma "nounroll";
	add.s32 	%r131, %r40, %r176;
	mul.wide.u32 	%rd27, %r131, 2;
	add.s64 	%rd28, %rd5, %rd27;
	ld.global.nc.u16 	%rs13, [%rd28];
	// begin inline asm
	{  cvt.f32.f16 %f12, %rs13;}

	// end inline asm
	shl.b32 	%r132, %r176, 1;
	add.s32 	%r133, %r42, %r132;
	ld.shared.u16 	%rs14, [%r133];
	// begin inline asm
	{  cvt.f32.f16 %f13, %rs14;}

	// end inline asm
	fma.rn.f32 	%f28, %f12, %f13, %f86;
	ld.global.nc.u16 	%rs15, [%rd28+2];
	// begin inline asm
	{  cvt.f32.f16 %f14, %rs15;}

	// end inline asm
	ld.shared.u16 	%rs16, [%r133+2];
	// begin inline asm
	{  cvt.f32.f16 %f15, %rs16;}

	// end inline asm
	fma.rn.f32 	%f29, %f14, %f15, %f28;
	ld.global.nc.u16 	%rs17, [%rd28+4];
	// begin inline asm
	{  cvt.f32.f16 %f16, %rs17;}

	// end inline asm
	ld.shared.u16 	%rs18, [%r133+4];
	// begin inline asm
	{  cvt.f32.f16 %f17, %rs18;}

	// end inline asm
	fma.rn.f32 	%f30, %f16, %f17, %f29;
	ld.global.nc.u16 	%rs19, [%rd28+6];
	// begin inline asm
	{  cvt.f32.f16 %f18, %rs19;}

	// end inline asm
	ld.shared.u16 	%rs20, [%r133+6];
	// begin inline asm
	{  cvt.f32.f16 %f19, %rs20;}

	// end inline asm
	fma.rn.f32 	%f31, %f18, %f19, %f30;
	ld.global.nc.u16 	%rs21, [%rd28+8];
	// begin inline asm
	{  cvt.f32.f16 %f20, %rs21;}

	// end inline asm
	ld.shared.u16 	%rs22, [%r133+8];
	// begin inline asm
	{  cvt.f32.f16 %f21, %rs22;}

	// end inline asm
	fma.rn.f32 	%f32, %f20, %f21, %f31;
	ld.global.nc.u16 	%rs23, [%rd28+10];
	// begin inline asm
	{  cvt.f32.f16 %f22, %rs23;}

	// end inline asm
	ld.shared.u16 	%rs24, [%r133+10];
	// begin inline asm
	{  cvt.f32.f16 %f23, %rs24;}

	// end inline asm
	fma.rn.f32 	%f33, %f22, %f23, %f32;
	ld.global.nc.u16 	%rs25, [%rd28+12];
	// begin inline asm
	{  cvt.f32.f16 %f24, %rs25;}

	// end inline asm
	ld.shared.u16 	%rs26, [%r133+12];
	// begin inline asm
	{  cvt.f32.f16 %f25, %rs26;}

	// end inline asm
	fma.rn.f32 	%f34, %f24, %f25, %f33;
	ld.global.nc.u16 	%rs27, [%rd28+14];
	// begin inline asm
	{  cvt.f32.f16 %f26, %rs27;}

	// end inline asm
	ld.shared.u16 	%rs28, [%r133+14];
	// begin inline asm
	{  cvt.f32.f16 %f27, %rs28;}

	// end inline asm
	fma.rn.f32 	%f86, %f26, %f27, %f34;
	add.s32 	%r176, %r176, 8;
	setp.ne.s32 	%p13, %r176, 64;
	@%p13 bra 	$L__BB5_24;
	shl.b32 	%r134, %r175, 2;
	add.s32 	%r135, %r39, %r134;
	st.shared.f32 	[%r135], %f86;
	add.s32 	%r45, %r175, 32;
	setp.lt.u32 	%p14, %r175, 32;
	mov.u32 	%r175, %r45;
	@%p14 bra 	$L__BB5_23;
	add.s32 	%r174, %r174, %r4;
	setp.lt.u32 	%p15, %r174, 64;
	@%p15 bra 	$L__BB5_22;
	shr.u32 	%r177, %r1, 5;
$L__BB5_28:
	shl.b32 	%r136, %r177, 8;
	mov.u32 	%r137, _ZZ19synthetic_sdpa_tileILi64ELi64ELi2ELi8EEvPK6__halfS2_S2_PS0_iPyE6S_smem;
	add.s32 	%r49, %r137, %r136;
	mov.f32 	%f87, 0fD01502F9;
	mov.u32 	%r178, %r2;
$L__BB5_29:
	shl.b32 	%r138, %r178, 2;
	add.s32 	%r139, %r49, %r138;
	ld.shared.f32 	%f36, [%r139];
	max.f32 	%f87, %f87, %f36;
	add.s32 	%r51, %r178, 32;
	setp.lt.u32 	%p16, %r178, 32;
	mov.u32 	%r178, %r51;
	@%p16 bra 	$L__BB5_29;
	mov.b32 	%r140, %f87;
	shfl.sync.down.b32	%r141|%p17, %r140, 16, 31, -1;
	mov.b32 	%f38, %r141;
	max.f32 	%f39, %f87, %f38;
	mov.b32 	%r142, %f39;
	shfl.sync.down.b32	%r143|%p18, %r142, 8, 31, -1;
	mov.b32 	%f40, %r143;
	max.f32 	%f41, %f39, %f40;
	mov.b32 	%r144, %f41;
	shfl.sync.down.b32	%r145|%p19, %r144, 4, 31, -1;
	mov.b32 	%f42, %r145;
	max.f32 	%f43, %f41, %f42;
	mov.b32 	%r146, %f43;
	shfl.sync.down.b32	%r147|%p20, %r146, 2, 31, -1;
	mov.b32 	%f44, %r147;
	max.f32 	%f45, %f43, %f44;
	mov.b32 	%r148, %f45;
	shfl.sync.down.b32	%r149|%p21, %r148, 1, 31, -1;
	mov.b32 	%f46, %r149;
	max.f32 	%f5, %f45, %f46;
	mov.f32 	%f88, 0f00000000;
	mov.u32 	%r179, %r2;
$L__BB5_31:
	shl.b32 	%r150, %r179, 2;
	add.s32 	%r151, %r49, %r150;
	ld.shared.f32 	%f47, [%r151];
	sub.f32 	%f48, %f47, %f5;
	fma.rn.f32 	%f49, %f48, 0f3BBB989D, 0f3F000000;
	cvt.sat.f32.f32 	%f50, %f49;
	mov.f32 	%f51, 0f4B400001;
	mov.f32 	%f52, 0f437C0000;
	fma.rm.f32 	%f53, %f50, %f52, %f51;
	add.f32 	%f54, %f53, 0fCB40007F;
	neg.f32 	%f55, %f54;
	fma.rn.f32 	%f56, %f48, 0f3FB8AA3B, %f55;
	fma.rn.f32 	%f57, %f48, 0f32A57060, %f56;
	mov.b32 	%r152, %f53;
	shl.b32 	%r153, %r152, 23;
	mov.b32 	%f58, %r153;
	ex2.approx.ftz.f32 	%f59, %f57;
	mul.f32 	%f60, %f59, %f58;
	st.shared.f32 	[%r151], %f60;
	add.f32 	%f88, %f88, %f60;
	add.s32 	%r53, %r179, 32;
	setp.lt.u32 	%p22, %r179, 32;
	mov.u32 	%r179, %r53;
	@%p22 bra 	$L__BB5_31;
	setp.ne.s32 	%p23, %r2, 0;
	mov.b32 	%r154, %f88;
	shfl.sync.down.b32	%r155|%p24, %r154, 16, 31, -1;
	mov.b32 	%f61, %r155;
	add.f32 	%f62, %f88, %f61;
	mov.b32 	%r156, %f62;
	shfl.sync.down.b32	%r157|%p25, %r156, 8, 31, -1;
	mov.b32 	%f63, %r157;
	add.f32 	%f64, %f62, %f63;
	mov.b32 	%r158, %f64;
	shfl.sync.down.b32	%r159|%p26, %r158, 4, 31, -1;
	mov.b32 	%f65, %r159;
	add.f32 	%f66, %f64, %f65;
	mov.b32 	%r160, %f66;
	shfl.sync.down.b32	%r161|%p27, %r160, 2, 31, -1;
	mov.b32 	%f67, %r161;
	add.f32 	%f68, %f66, %f67;
	mov.b32 	%r162, %f68;
	shfl.sync.down.b32	%r163|%p28, %r162, 1, 31, -1;
	mov.b32 	%f69, %r163;
	add.f32 	%f8, %f68, %f69;
	@%p23 bra 	$L__BB5_34;
	div.u32 	%r164, %r177, %r4;
	mul.wide.u32 	%rd29, %r164, 4;
	add.s64 	%rd30, %rd2, %rd29;
	ld.local.f32 	%f70, [%rd30];
	sub.f32 	%f71, %f70, %f5;
	fma.rn.f32 	%f72, %f71, 0f3BBB989D, 0f3F000000;
	cvt.sat.f32.f32 	%f73, %f72;
	mov.f32 	%f74, 0f4B400001;
	mov.f32 	%f75, 0f437C0000;
	fma.rm.f32 	%f76, %f73, %f75, %f74;
	add.f32 	%f77, %f76, 0fCB40007F;
	neg.f32 	%f78, %f77;
	fma.rn.f32 	%f79, %f71, 0f3FB8AA3B, %f78;
	fma.rn.f32 	%f80, %f71, 0f32A57060, %f79;
	mov.b32 	%r165, %f76;
	shl.b32 	%r166, %r165, 23;
	mov.b32 	%f81, %r166;
	ex2.approx.ftz.f32 	%f82, %f80;
	mul.f32 	%f83, %f82, %f81;
	add.s64 	%rd31, %rd3, %rd29;
	ld.local.f32 	%f84, [%rd31];
	fma.rn.f32 	%f85, %f84, %f83, %f8;
	st.local.f32 	[%rd31], %f85;
	st.local.f32 	[%rd30], %f5;
$L__BB5_34:
	add.s32 	%r177, %r177, %r4;
	setp.lt.u32 	%p29, %r177, 64;
	@%p29 bra 	$L__BB5_28;
	bar.sync 	0;
	add.s32 	%r168, %r168, 1;
	setp.ne.s32 	%p30, %r168, %r5;
	@%p30 bra 	$L__BB5_2;
$L__BB5_36:
	// begin inline asm
	mov.u64 	%rd32, %clock64;
	// end inline asm
	setp.ne.s32 	%p31, %r1, 0;
	@%p31 bra 	$L__BB5_38;
	ld.param.u64 	%rd37, [_Z19synthetic_sdpa_tileILi64ELi64ELi2ELi8EEvPK6__halfS2_S2_PS0_iPy_param_5];
	sub.s64 	%rd33, %rd32, %rd9;
	mov.u32 	%r167, %ctaid.x;
	cvta.to.global.u64 	%rd34, %rd37;
	mul.wide.u32 	%rd35, %r167, 8;
	add.s64 	%rd36, %rd34, %rd35;
	st.global.u64 	[%rd36], %rd33;
$L__BB5_38:
	ret;

}
	// .globl	_Z19synthetic_sdpa_tileILi32ELi128ELi2ELi4EEvPK6__halfS2_S2_PS0_iPy
.visible .entry _Z19synthetic_sdpa_tileILi32ELi128ELi2ELi4EEvPK6__halfS2_S2_PS0_iPy(
	.param .u64 .ptr .align 1 _Z19synthetic_sdpa_tileILi32ELi128ELi2ELi4EEvPK6__halfS2_S2_PS0_iPy_param_0,
	.param .u64 .ptr .align 1 _Z19synthetic_sdpa_tileILi32ELi128ELi2ELi4EEvPK6__halfS2_S2_PS0_iPy_param_1,
	.param .u64 .ptr .align 1 _Z19synthetic_sdpa_tileILi32ELi128ELi2ELi4EEvPK6__halfS2_S2_PS0_iPy_param_2,
	.param .u64 .ptr .align 1 _Z19synthetic_sdpa_tileILi32ELi128ELi2ELi4EEvPK6__halfS2_S2_PS0_iPy_param_3,
	.param .u32 _Z19synthetic_sdpa_tileILi32ELi128ELi2ELi4EEvPK6__halfS2_S2_PS0_iPy_param_4,
	.param .u64 .ptr .align 1 _Z19synthetic_sdpa_tileILi32ELi128ELi2ELi4EEvPK6__halfS2_S2_PS0_iPy_param_5
)
{
	.reg .pred 	%p<31>;
	.reg .b16 	%rs<29>;
	.reg .b32 	%r<176>;
	.reg .b32 	%f<69>;
	.reg .b64 	%rd<30>;
	// demoted variable
	.shared .align 2 .b8 _ZZ19synthetic_sdpa_tileILi32ELi128ELi2ELi4EEvPK6__halfS2_S2_PS0_iPyE6K_smem[16384];
	// demoted variable
	.shared .align 4 .b8 _ZZ19synthetic_sdpa_tileILi32ELi128ELi2ELi4EEvPK6__halfS2_S2_PS0_iPyE6S_smem[16384];
	ld.param.u64 	%rd5, [_Z19synthetic_sdpa_tileILi32ELi128ELi2ELi4EEvPK6__halfS2_S2_PS0_iPy_param_0];
	ld.param.u64 	%rd8, [_Z19synthetic_sdpa_tileILi32ELi128ELi2ELi4EEvPK6__halfS2_S2_PS0_iPy_param_1];
	ld.param.u32 	%r55, [_Z19synthetic_sdpa_tileILi32ELi128ELi2ELi4EEvPK6__halfS2_S2_PS0_iPy_param_4];
	ld.param.u64 	%rd6, [_Z19synthetic_sdpa_tileILi32ELi128ELi2ELi4EEvPK6__halfS2_S2_PS0_iPy_param_5];
	cvta.to.global.u64 	%rd1, %rd8;
	mov.u32 	%r1, %tid.x;
	shr.u32 	%r2, %r1, 5;
	and.b32  	%r3, %r1, 31;
	mov.u32 	%r4, %ntid.x;
	shr.u32 	%r5, %r4, 5;
	// begin inline asm
	mov.u64 	%rd7, %clock64;
	// end inline asm
	setp.lt.s32 	%p1, %r55, 1;
	@%p1 bra 	$L__BB6_34;
	add.s32 	%r57, %r55, 127;
	shr.u32 	%r6, %r57, 7;
	add.s32 	%r7, %r1, %r4;
	cvt.u16.u32 	%rs2, %r7;
	xor.b16  	%rs3, %rs2, 8191;
	cvt.u16.u32 	%rs4, %r4;
	div.u16 	%rs5, %rs3, %rs4;
	and.b16  	%rs1, %rs5, 3;
	shr.u32 	%r8, %r1, 6;
	shl.b32 	%r58, %r8, 7;
	mov.u32 	%r59, _ZZ19synthetic_sdpa_tileILi32ELi128ELi2ELi4EEvPK6__halfS2_S2_PS0_iPyE6K_smem;
	add.s32 	%r60, %r59, %r58;
	shl.b32 	%r61, %r1, 1;
	and.b32  	%r62, %r61, 126;
	add.s32 	%r9, %r60, %r62;
	shr.u32 	%r10, %r7, 6;
	shl.b32 	%r63, %r10, 7;
	add.s32 	%r64, %r59, %r63;
	shl.b32 	%r65, %r7, 1;
	and.b32  	%r66, %r65, 126;
	add.s32 	%r11, %r64, %r66;
	add.s32 	%r12, %r7, %r4;
	shr.u32 	%r13, %r12, 6;
	shl.b32 	%r67, %r13, 7;
	add.s32 	%r68, %r59, %r67;
	shl.b32 	%r69, %r12, 1;
	and.b32  	%r70, %r69, 126;
	add.s32 	%r14, %r68, %r70;
	add.s32 	%r15, %r12, %r4;
	shl.b32 	%r16, %r4, 2;
	cvta.to.global.u64 	%rd3, %rd5;
	mov.b32 	%r164, 0;
$L__BB6_2:
	setp.eq.s16 	%p2, %rs1, 2;
	shl.b32 	%r18, %r164, 7;
	shl.b32 	%r19, %r164, 13;
	mov.u32 	%r165, %r1;
	@%p2 bra 	$L__BB6_11;
	add.s32 	%r71, %r18, %r8;
	setp.ge.s32 	%p3, %r71, %r55;
	@%p3 bra 	$L__BB6_5;
	add.s32 	%r72, %r19, %r1;
	mul.wide.s32 	%rd9, %r72, 2;
	add.s64 	%rd10, %rd1, %rd9;
	ld.global.nc.u16 	%rs6, [%rd10];
	st.shared.u16 	[%r9], %rs6;
$L__BB6_5:
	setp.eq.s16 	%p4, %rs1, 3;
	mov.u32 	%r165, %r7;
	@%p4 bra 	$L__BB6_11;
	add.s32 	%r73, %r18, %r10;
	setp.ge.s32 	%p5, %r73, %r55;
	@%p5 bra 	$L__BB6_8;
	and.b32  	%r74, %r7, 4095;
	add.s32 	%r75, %r19, %r74;
	mul.wide.s32 	%rd11, %r75, 2;
	add.s64 	%rd12, %rd1, %rd11;
	ld.global.nc.u16 	%rs7, [%rd12];
	st.shared.u16 	[%r11], %rs7;
$L__BB6_8:
	setp.eq.s16 	%p6, %rs1, 0;
	mov.u32 	%r165, %r12;
	@%p6 bra 	$L__BB6_11;
	add.s32 	%r76, %r18, %r13;
	setp.ge.s32 	%p7, %r76, %r55;
	mov.u32 	%r165, %r15;
	@%p7 bra 	$L__BB6_11;
	and.b32  	%r77, %r12, 8191;
	add.s32 	%r78, %r19, %r77;
	mul.wide.s32 	%rd13, %r78, 2;
	add.s64 	%rd14, %rd1, %rd13;
	ld.global.nc.u16 	%rs8, [%rd14];
	st.shared.u16 	[%r14], %rs8;
	mov.u32 	%r165, %r15;
$L__BB6_11:
	shl.b32 	%r79, %r4, 1;
	add.s32 	%r168, %r79, %r165;
	mad.lo.s32 	%r167, %r4, 3, %r165;
	add.s32 	%r166, %r4, %r165;
$L__BB6_12:
	shr.u32 	%r28, %r165, 6;
	add.s32 	%r80, %r18, %r28;
	setp.ge.s32 	%p8, %r80, %r55;
	@%p8 bra 	$L__BB6_14;
	and.b32  	%r81, %r165, 63;
	shl.b32 	%r82, %r28, 7;
	mov.u32 	%r83, _ZZ19synthetic_sdpa_tileILi32ELi128ELi2ELi4EEvPK6__halfS2_S2_PS0_iPyE6K_smem;
	add.s32 	%r84, %r83, %r82;
	shl.b32 	%r85, %r165, 1;
	and.b32  	%r86, %r85, 126;
	add.s32 	%r87, %r84, %r86;
	and.b32  	%r88, %r165, 8128;
	add.s32 	%r89, %r88, %r19;
	add.s32 	%r90, %r89, %r81;
	mul.wide.s32 	%rd15, %r90, 2;
	add.s64 	%rd16, %rd1, %rd15;
	ld.global.nc.u16 	%rs9, [%rd16];
	st.shared.u16 	[%r87], %rs9;
$L__BB6_14:
	shr.u32 	%r29, %r166, 6;
	add.s32 	%r91, %r18, %r29;
	setp.ge.s32 	%p9, %r91, %r55;
	@%p9 bra 	$L__BB6_16;
	and.b32  	%r92, %r166, 63;
	shl.b32 	%r93, %r29, 7;
	mov.u32 	%r94, _ZZ19synthetic_sdpa_tileILi32ELi128ELi2ELi4EEvPK6__halfS2_S2_PS0_iPyE6K_smem;
	add.s32 	%r95, %r94, %r93;
	shl.b32 	%r96, %r166, 1;
	and.b32  	%r97, %r96, 126;
	add.s32 	%r98, %r95, %r97;
	and.b32  	%r99, %r166, 8128;
	add.s32 	%r100, %r99, %r19;
	add.s32 	%r101, %r100, %r92;
	mul.wide.s32 	%rd17, %r101, 2;
	add.s64 	%rd18, %rd1, %rd17;
	ld.global.nc.u16 	%rs10, [%rd18];
	st.shared.u16 	[%r98], %rs10;
$L__BB6_16:
	add.s32 	%r30, %r165, %r4;
	shr.u32 	%r31, %r168, 6;
	add.s32 	%r102, %r18, %r31;
	setp.ge.s32 	%p10, %r102, %r55;
	@%p10 bra 	$L__BB6_18;
	and.b32  	%r103, %r168, 63;
	shl.b32 	%r104, %r31, 7;
	mov.u32 	%r105, _ZZ19synthetic_sdpa_tileILi32ELi128ELi2ELi4EEvPK6__halfS2_S2_PS0_iPyE6K_smem;
	add.s32 	%r106, %r105, %r104;
	shl.b32 	%r107, %r168, 1;
	and.b32  	%r108, %r107, 126;
	add.s32 	%r109, %r106, %r108;
	and.b32  	%r110, %r168, 8128;
	add.s32 	%r111, %r110, %r19;
	add.s32 	%r112, %r111, %r103;
	mul.wide.s32 	%rd19, %r112, 2;
	add.s64 	%rd20, %rd1, %rd19;
	ld.global.nc.u16 	%rs11, [%rd20];
	st.shared.u16 	[%r109], %rs11;
$L__BB6_18:
	add.s32 	%r32, %r30, %r4;
	shr.u32 	%r33, %r167, 6;
	add.s32 	%r113, %r18, %r33;
	setp.ge.s32 	%p11, %r113, %r55;
	@%p11 bra 	$L__BB6_20;
	and.b32  	%r114, %r167, 63;
	shl.b32 	%r115, %r33, 7;
	mov.u32 	%r116, _ZZ19synthetic_sdpa_tileILi32ELi128ELi2ELi4EEvPK6__halfS2_S2_PS0_iPyE6K_smem;
	add.s32 	%r117, %r116, %r115;
	shl.b32 	%r118, %r167, 1;
	and.b32  	%r119, %r118, 126;
	add.s32 	%r120, %r117, %r119;
	and.b32  	%r121, %r167, 8128;
	add.s32 	%r122, %r121, %r19;
	add.s32 	%r123, %r122, %r114;
	mul.wide.s32 	%rd21, %r123, 2;
	add.s64 	%rd22, %rd1, %rd21;
	ld.global.nc.u16 	%rs12, [%rd22];
	st.shared.u16 	[%r120], %rs12;
$L__BB6_20:
	add.s32 	%r124, %r32, %r4;
	add.s32 	%r165, %r124, %r4;
	add.s32 	%r168, %r168, %r16;
	add.s32 	%r167, %r167, %r16;
	add.s32 	%r166, %r166, %r16;
	setp.lt.u32 	%p12, %r165, 8192;
	@%p12 bra 	$L__BB6_12;
	bar.sync 	0;
	mov.u32 	%r170, %r2;
$L__BB6_22:
	shl.b32 	%r125, %r170, 9;
	mov.u32 	%r126, _ZZ19synthetic_sdpa_tileILi32ELi128ELi2ELi4EEvPK6__halfS2_S2_PS0_iPyE6S_smem;
	add.s32 	%r39, %r126, %r125;
	shl.b32 	%r40, %r170, 6;
	mov.u32 	%r171, %r3;
$L__BB6_23:
	shl.b32 	%r128, %r171, 7;
	mov.u32 	%r129, _ZZ19synthetic_sdpa_tileILi32ELi128ELi2ELi4EEvPK6__halfS2_S2_PS0_iPyE6K_smem;
	add.s32 	%r42, %r129, %r128;
	mov.f32 	%f66, 0f00000000;
	mov.b32 	%r172, 0;
$L__BB6_24:
	.pragma "nounroll";
	add.s32 	%r130, %r40, %r172;
	mul.wide.u32 	%rd23, %r130, 2;
	add.s64 	%rd24, %rd3, %rd23;
	ld.global.nc.u16 	%rs13, [%rd24];
	// begin inline asm
	{  cvt.f32.f16 %f9, %rs13;}

	// end inline asm
	shl.b32 	%r131, %r172, 1;
	add.s32 	%r132, %r42, %r131;
	ld.shared.u16 	%rs14, [%r132];
	// begin inline asm
	{  cvt.f32.f16 %f10, %rs14;}

	// end inline asm
	fma.rn.f32 	%f25, %f9, %f10, %f66;
	ld.global.nc.u16 	%rs15, [%rd24+2];
	// begin inline asm
	{  cvt.f32.f16 %f11, %rs15;}

	// end inline asm
	ld.shared.u16 	%rs16, [%r132+2];
	// begin inline asm
	{  cvt.f32.f16 %f12, %rs16;}

	// end inline asm
	fma.rn.f32 	%f26, %f11, %f12, %f25;
	ld.global.nc.u16 	%rs17, [%rd24+4];
	// begin inline asm
	{  cvt.f32.f16 %f13, %rs17;}

	// end inline asm
	ld.shared.u16 	%rs18, [%r132+4];
	// begin inline asm
	{  cvt.f32.f16 %f14, %rs18;}

	// end inline asm
	fma.rn.f32 	%f27, %f13, %f14, %f26;
	ld.global.nc.u16 	%rs19, [%rd24+6];
	// begin inline asm
	{  cvt.f32.f16 %f15, %rs19;}

	// end inline asm
	ld.shared.u16 	%rs20, [%r132+6];
	// begin inline asm
	{  cvt.f32.f16 %f16, %rs20;}

	// end inline asm
	fma.rn.f32 	%f28, %f15, %f16, %f27;
	ld.global.nc.u16 	%rs21, [%rd24+8];
	// begin inline asm
	{  cvt.f32.f16 %f17, %rs21;}

	// end inline asm
	ld.shared.u16 	%rs22, [%r132+8];
	// begin inline asm
	{  cvt.f32.f16 %f18, %rs22;}

	// end inline asm
	fma.rn.f32 	%f29, %f17, %f18, %f28;
	ld.global.nc.u16 	%rs23, [%rd24+10];
	// begin inline asm
	{  cvt.f32.f16 %f19, %rs23;}

	// end inline asm
	ld.shared.u16 	%rs24, [%r132+10];
	// begin inline asm
	{  cvt.f32.f16 %f20, %rs24;}

	// end inline asm
	fma.rn.f32 	%f30, %f19, %f20, %f29;
	ld.global.nc.u16 	%rs25, [%rd24+12];
	// begin inline asm
	{  cvt.f32.f16 %f21, %rs25;}

	// end inline asm
	ld.shared.u16 	%rs26, [%r132+12];
	// begin inline asm
	{  cvt.f32.f16 %f22, %rs26;}

	// end inline asm
	fma.rn.f32 	%f31, %f21, %f22, %f30;
	ld.global.nc.u16 	%rs27, [%rd24+14];
	// begin inline asm
	{  cvt.f32.f16 %f23, %rs27;}

	// end inline asm
	ld.shared.u16 	%rs28, [%r132+14];
	// begin inline asm
	{  cvt.f32.f16 %f24, %rs28;}

	// end inline asm
	fma.rn.f32 	%f66, %f23, %f24, %f31;
	add.s32 	%r172, %r172, 8;
	setp.ne.s32 	%p13, %r172, 64;
	@%p13 bra 	$L__BB6_24;
	shl.b32 	%r133, %r171, 2;
	add.s32 	%r134, %r39, %r133;
	st.shared.f32 	[%r134], %f66;
	add.s32 	%r45, %r171, 32;
	setp.lt.u32 	%p14, %r171, 96;
	mov.u32 	%r171, %r45;
	@%p14 bra 	$L__BB6_23;
	add.s32 	%r170, %r170, %r5;
	setp.lt.u32 	%p15, %r170, 32;
	@%p15 bra 	$L__BB6_22;
	mov.u32 	%r173, %r2;
$L__BB6_28:
	shl.b32 	%r135, %r173, 9;
	mov.u32 	%r136, _ZZ19synthetic_sdpa_tileILi32ELi128ELi2ELi4EEvPK6__halfS2_S2_PS0_iPyE6S_smem;
	add.s32 	%r48, %r136, %r135;
	mov.f32 	%f67, 0fD01502F9;
	mov.u32 	%r174, %r3;
$L__BB6_29:
	shl.b32 	%r137, %r174, 2;
	add.s32 	%r138, %r48, %r137;
	ld.shared.f32 	%f33, [%r138];
	max.f32 	%f67, %f67, %f33;
	add.s32 	%r50, %r174, 32;
	setp.lt.u32 	%p16, %r174, 96;
	mov.u32 	%r174, %r50;
	@%p16 bra 	$L__BB6_29;
	mov.b32 	%r139, %f67;
	shfl.sync.down.b32	%r140|%p17, %r139, 16, 31, -1;
	mov.b32 	%f35, %r140;
	max.f32 	%f36, %f67, %f35;
	mov.b32 	%r141, %f36;
	shfl.sync.down.b32	%r142|%p18, %r141, 8, 31, -1;
	mov.b32 	%f37, %r142;
	max.f32 	%f38, %f36, %f37;
	mov.b32 	%r143, %f38;
	shfl.sync.down.b32	%r144|%p19, %r143, 4, 31, -1;
	mov.b32 	%f39, %r144;
	max.f32 	%f40, %f38, %f39;
	mov.b32 	%r145, %f40;
	shfl.sync.down.b32	%r146|%p20, %r145, 2, 31, -1;
	mov.b32 	%f41, %r146;
	max.f32 	%f42, %f40, %f41;
	mov.b32 	%r147, %f42;
	shfl.sync.down.b32	%r148|%p21, %r147, 1, 31, -1;
	mov.b32 	%f43, %r148;
	max.f32 	%f5, %f42, %f43;
	mov.f32 	%f68, 0f00000000;
	mov.u32 	%r175, %r3;
$L__BB6_31:
	shl.b32 	%r149, %r175, 2;
	add.s32 	%r150, %r48, %r149;
	ld.shared.f32 	%f44, [%r150];
	sub.f32 	%f45, %f44, %f5;
	fma.rn.f32 	%f46, %f45, 0f3BBB989D, 0f3F000000;
	cvt.sat.f32.f32 	%f47, %f46;
	mov.f32 	%f48, 0f4B400001;
	mov.f32 	%f49, 0f437C0000;
	fma.rm.f32 	%f50, %f47, %f49, %f48;
	add.f32 	%f51, %f50, 0fCB40007F;
	neg.f32 	%f52, %f51;
	fma.rn.f32 	%f53, %f45, 0f3FB8AA3B, %f52;
	fma.rn.f32 	%f54, %f45, 0f32A57060, %f53;
	mov.b32 	%r151, %f50;
	shl.b32 	%r152, %r151, 23;
	mov.b32 	%f55, %r152;
	ex2.approx.ftz.f32 	%f56, %f54;
	mul.f32 	%f57, %f56, %f55;
	st.shared.f32 	[%r150], %f57;
	add.f32 	%f68, %f68, %f57;
	add.s32 	%r52, %r175, 32;
	setp.lt.u32 	%p22, %r175, 96;
	mov.u32 	%r175, %r52;
	@%p22 bra 	$L__BB6_31;
	mov.b32 	%r153, %f68;
	shfl.sync.down.b32	%r154|%p23, %r153, 16, 31, -1;
	mov.b32 	%f58, %r154;
	add.f32 	%f59, %f68, %f58;
	mov.b32 	%r155, %f59;
	shfl.sync.down.b32	%r156|%p24, %r155, 8, 31, -1;
	mov.b32 	%f60, %r156;
	add.f32 	%f61, %f59, %f60;
	mov.b32 	%r157, %f61;
	shfl.sync.down.b32	%r158|%p25, %r157, 4, 31, -1;
	mov.b32 	%f62, %r158;
	add.f32 	%f63, %f61, %f62;
	mov.b32 	%r159, %f63;
	shfl.sync.down.b32	%r160|%p26, %r159, 2, 31, -1;
	mov.b32 	%f64, %r160;
	add.f32 	%f65, %f63, %f64;
	mov.b32 	%r161, %f65;
	shfl.sync.down.b32	%r162|%p27, %r161, 1, 31, -1;
	add.s32 	%r173, %r173, %r5;
	setp.lt.u32 	%p28, %r173, 32;
	@%p28 bra 	$L__BB6_28;
	bar.sync 	0;
	add.s32 	%r164, %r164, 1;
	setp.ne.s32 	%p29, %r164, %r6;
	@%p29 bra 	$L__BB6_2;
$L__BB6_34:
	// begin inline asm
	mov.u64 	%rd25, %clock64;
	// end inline asm
	setp.ne.s32 	%p30, %r1, 0;
	@%p30 bra 	$L__BB6_36;
	sub.s64 	%rd26, %rd25, %rd7;
	mov.u32 	%r163, %ctaid.x;
	cvta.to.global.u64 	%rd27, %rd6;
	mul.wide.u32 	%rd28, %r163, 8;
	add.s64 	%rd29, %rd27, %rd28;
	st.global.u64 	[%rd29], %rd26;
$L__BB6_36:
	ret;

}
	// .globl	_Z19synthetic_sdpa_tileILi64ELi128ELi2ELi4EEvPK6__halfS2_S2_PS0_iPy
.visible .entry _Z19synthetic_sdpa_tileILi64ELi128ELi2ELi4EEvPK6__halfS2_S2_PS0_iPy(
	.param .u64 .ptr .align 1 _Z19synthetic_sdpa_tileILi64ELi128ELi2ELi4EEvPK6__halfS2_S2_PS0_iPy_param_0,
	.param .u64 .ptr .align 1 _Z19synthetic_sdpa_tileILi64ELi128ELi2ELi4EEvPK6__halfS2_S2_PS0_iPy_param_1,
	.param .u64 .ptr .align 1 _Z19synthetic_sdpa_tileILi64ELi128ELi2ELi4EEvPK6__halfS2_S2_PS0_iPy_param_2,
	.param .u64 .ptr .align 1 _Z19synthetic_sdpa_tileILi64ELi128ELi2ELi4EEvPK6__halfS2_S2_PS0_iPy_param_3,
	.param .u32 _Z19synthetic_sdpa_tileILi64ELi128ELi2ELi4EEvPK6__halfS2_S2_PS0_iPy_param_4,
	.param .u64 .ptr .align 1 _Z19synthetic_sdpa_tileILi64ELi128ELi2ELi4EEvPK6__halfS2_S2_PS0_iPy_param_5
)
{
	.local .align 8 .b8 	__local_depot7[16];
	.reg .b64 	%SP;
	.reg .b64 	%SPL;
	.reg .pred 	%p<32>;
	.reg .b16 	%rs<29>;
	.reg .b32 	%r<180>;
	.reg .b32 	%f<89>;
	.reg .b64 	%rd<38>;
	// demoted variable
	.shared .align 2 .b8 _ZZ19synthetic_sdpa_tileILi64ELi128ELi2ELi4EEvPK6__halfS2_S2_PS0_iPyE6K_smem[16384];
	// demoted variable
	.shared .align 4 .b8 _ZZ19synthetic_sdpa_tileILi64ELi128ELi2ELi4EEvPK6__halfS2_S2_PS0_iPyE6S_smem[32768];
	mov.u64 	%SPL, __local_depot7;
	ld.param.u64 	%rd7, [_Z19synthetic_sdpa_tileILi64ELi128ELi2ELi4EEvPK6__halfS2_S2_PS0_iPy_param_0];
	ld.param.u64 	%rd10, [_Z19synthetic_sdpa_tileILi64ELi128ELi2ELi4EEvPK6__halfS2_S2_PS0_iPy_param_1];
	ld.param.u32 	%r56, [_Z19synthetic_sdpa_tileILi64ELi128ELi2ELi4EEvPK6__halfS2_S2_PS0_iPy_param_4];
	cvta.to.global.u64 	%rd1, %rd10;
	add.u64 	%rd2, %SPL, 0;
	add.u64 	%rd3, %SPL, 8;
	mov.u32 	%r1, %tid.x;
	and.b32  	%r2, %r1, 31;
	mov.u32 	%r3, %ntid.x;
	shr.u32 	%r4, %r3, 5;
	// begin inline asm
	mov.u64 	%rd9, %clock64;
	// end inline asm
	mov.f32 	%f9, 0f00000000;
	mov.f32 	%f10, 0fD01502F9;
	st.local.v2.f32 	[%rd2], {%f10, %f9};
	st.local.v2.f32 	[%rd3], {%f9, %f9};
	setp.lt.s32 	%p1, %r56, 1;
	@%p1 bra 	$L__BB7_36;
	add.s32 	%r58, %r56, 127;
	shr.u32 	%r5, %r58, 7;
	add.s32 	%r6, %r1, %r3;
	cvt.u16.u32 	%rs2, %r6;
	xor.b16  	%rs3, %rs2, 8191;
	cvt.u16.u32 	%rs4, %r3;
	div.u16 	%rs5, %rs3, %rs4;
	and.b16  	%rs1, %rs5, 3;
	shr.u32 	%r7, %r1, 6;
	shl.b32 	%r59, %r7, 7;
	mov.u32 	%r60, _ZZ19synthetic_sdpa_tileILi64ELi128ELi2ELi4EEvPK6__halfS2_S2_PS0_iPyE6K_smem;
	add.s32 	%r61, %r60, %r59;
	shl.b32 	%r62, %r1, 1;
	and.b32  	%r63, %r62, 126;
	add.s32 	%r8, %r61, %r63;
	shr.u32 	%r9, %r6, 6;
	shl.b32 	%r64, %r9, 7;
	add.s32 	%r65, %r60, %r64;
	shl.b32 	%r66, %r6, 1;
	and.b32  	%r67, %r66, 126;
	add.s32 	%r10, %r65, %r67;
	add.s32 	%r11, %r6, %r3;
	shr.u32 	%r12, %r11, 6;
	shl.b32 	%r68, %r12, 7;
	add.s32 	%r69, %r60, %r68;
	shl.b32 	%r70, %r11, 1;
	and.b32  	%r71, %r70, 126;
	add.s32 	%r13, %r69, %r71;
	shl.b32 	%r14, %r3, 2;
	cvta.to.global.u64 	%rd5, %rd7;
	mov.b32 	%r168, 0;
$L__BB7_2:
	setp.eq.s16 	%p2, %rs1, 2;
	shl.b32 	%r16, %r168, 7;
	shl.b32 	%r17, %r168, 13;
	mov.u32 	%r169, %r1;
	@%p2 bra 	$L__BB7_11;
	add.s32 	%r72, %r16, %r7;
	setp.ge.s32 	%p3, %r72, %r56;
	@%p3 bra 	$L__BB7_5;
	add.s32 	%r73, %r17, %r1;
	mul.wide.s32 	%rd13, %r73, 2;
	add.s64 	%rd14, %rd1, %rd13;
	ld.global.nc.u16 	%rs6, [%rd14];
	st.shared.u16 	[%r8], %rs6;
$L__BB7_5:
	setp.eq.s16 	%p4, %rs1, 3;
	mov.u32 	%r169, %r6;
	@%p4 bra 	$L__BB7_11;
	add.s32 	%r74, %r16, %r9;
	setp.ge.s32 	%p5, %r74, %r56;
	@%p5 bra 	$L__BB7_8;
	and.b32  	%r75, %r6, 4095;
	add.s32 	%r76, %r17, %r75;
	mul.wide.s32 	%rd15, %r76, 2;
	add.s64 	%rd16, %rd1, %rd15;
	ld.global.nc.u16 	%rs7, [%rd16];
	st.shared.u16 	[%r10], %rs7;
$L__BB7_8:
	setp.eq.s16 	%p6, %rs1, 0;
	mov.u32 	%r169, %r11;
	@%p6 bra 	$L__BB7_11;
	add.s32 	%r169, %r11, %r3;
	add.s32 	%r77, %r16, %r12;
	setp.ge.s32 	%p7, %r77, %r56;
	@%p7 bra 	$L__BB7_11;
	and.b32  	%r78, %r11, 8191;
	add.s32 	%r79, %r17, %r78;
	mul.wide.s32 	%rd17, %r79, 2;
	add.s64 	%rd18, %rd1, %rd17;
	ld.global.nc.u16 	%rs8, [%rd18];
	st.shared.u16 	[%r13], %rs8;
$L__BB7_11:
	shl.b32 	%r80, %r3, 1;
	add.s32 	%r172, %r80, %r169;
	mad.lo.s32 	%r171, %r3, 3, %r169;
	add.s32 	%r170, %r3, %r169;
$L__BB7_12:
	shr.u32 	%r27, %r169, 6;
	add.s32 	%r81, %r16, %r27;
	setp.ge.s32 	%p8, %r81, %r56;
	@%p8 bra 	$L__BB7_14;
	and.b32  	%r82, %r169, 63;
	shl.b32 	%r83, %r27, 7;
	mov.u32 	%r84, _ZZ19synthetic_sdpa_tileILi64ELi128ELi2ELi4EEvPK6__halfS2_S2_PS0_iPyE6K_smem;
	add.s32 	%r85, %r84, %r83;
	shl.b32 	%r86, %r169, 1;
	and.b32  	%r87, %r86, 126;
	add.s32 	%r88, %r85, %r87;
	and.b32  	%r89, %r169, 8128;
	add.s32 	%r90, %r89, %r17;
	add.s32 	%r91, %r90, %r82;
	mul.wide.s32 	%rd19, %r91, 2;
	add.s64 	%rd20, %rd1, %rd19;
	ld.global.nc.u16 	%rs9, [%rd20];
	st.shared.u16 	[%r88], %rs9;
$L__BB7_14:
	shr.u32 	%r28, %r170, 6;
	add.s32 	%r92, %r16, %r28;
	setp.ge.s32 	%p9, %r92, %r56;
	@%p9 bra 	$L__BB7_16;
	and.b32  	%r93, %r170, 63;
	shl.b32 	%r94, %r28, 7;
	mov.u32 	%r95, _ZZ19synthetic_sdpa_tileILi64ELi128ELi2ELi4EEvPK6__halfS2_S2_PS0_iPyE6K_smem;
	add.s32 	%r96, %r95, %r94;
	shl.b32 	%r97, %r170, 1;
	and.b32  	%r98, %r97, 126;
	add.s32 	%r99, %r96, %r98;
	and.b32  	%r100, %r170, 8128;
	add.s32 	%r101, %r100, %r17;
	add.s32 	%r102, %r101, %r93;
	mul.wide.s32 	%rd21, %r102, 2;
	add.s64 	%rd22, %rd1, %rd21;
	ld.global.nc.u16 	%rs10, [%rd22];
	st.shared.u16 	[%r99], %rs10;
$L__BB7_16:
	add.s32 	%r29, %r169, %r3;
	shr.u32 	%r30, %r172, 6;
	add.s32 	%r103, %r16, %r30;
	setp.ge.s32 	%p10, %r103, %r56;
	@%p10 bra 	$L__BB7_18;
	and.b32  	%r104, %r172, 63;
	shl.b32 	%r105, %r30, 7;
	mov.u32 	%r106, _ZZ19synthetic_sdpa_tileILi64ELi128ELi2ELi4EEvPK6__halfS2_S2_PS0_iPyE6K_smem;
	add.s32 	%r107, %r106, %r105;
	shl.b32 	%r108, %r172, 1;
	and.b32  	%r109, %r108, 126;
	add.s32 	%r110, %r107, %r109;
	and.b32  	%r111, %r172, 8128;
	add.s32 	%r112, %r111, %r17;
	add.s32 	%r113, %r112, %r104;
	mul.wide.s32 	%rd23, %r113, 2;
	add.s64 	%rd24, %rd1, %rd23;
	ld.global.nc.u16 	%rs11, [%rd24];
	st.shared.u16 	[%r110], %rs11;
$L__BB7_18:
	add.s32 	%r31, %r29, %r3;
	shr.u32 	%r32, %r171, 6;
	add.s32 	%r114, %r16, %r32;
	setp.ge.s32 	%p11, %r114, %r56;
	@%p11 bra 	$L__BB7_20;
	and.b32  	%r115, %r171, 63;
	shl.b32 	%r116, %r32, 7;
	mov.u32 	%r117, _ZZ19synthetic_sdpa_tileILi64ELi128ELi2ELi4EEvPK6__halfS2_S2_PS0_iPyE6K_smem;
	add.s32 	%r118, %r117, %r116;
	shl.b32 	%r119, %r171, 1;
	and.b32  	%r120, %r119, 126;
	add.s32 	%r121, %r118, %r120;
	and.b32  	%r122, %r171, 8128;
	add.s32 	%r123, %r122, %r17;
	add.s32 	%r124, %r123, %r115;
	mul.wide.s32 	%rd25, %r124, 2;
	add.s64 	%rd26, %rd1, %rd25;
	ld.global.nc.u16 	%rs12, [%rd26];
	st.shared.u16 	[%r121], %rs12;
$L__BB7_20:
	add.s32 	%r125, %r31, %r3;
	add.s32 	%r169, %r125, %r3;
	add.s32 	%r172, %r172, %r14;
	add.s32 	%r171, %r171, %r14;
	add.s32 	%r170, %r170, %r14;
	setp.lt.u32 	%p12, %r169, 8192;
	@%p12 bra 	$L__BB7_12;
	shr.u32 	%r174, %r1, 5;
	bar.sync 	0;
$L__BB7_22:
	shl.b32 	%r126, %r174, 9;
	mov.u32 	%r127, _ZZ19synthetic_sdpa_tileILi64ELi128ELi2ELi4EEvPK6__halfS2_S2_PS0_iPyE6S_smem;
	add.s32 	%r39, %r127, %r126;
	shl.b32 	%r40, %r174, 6;
	mov.u32 	%r175, %r2;
$L__BB7_23:
	shl.b32 	%r129, %r175, 7;
	mov.u32 	%r130, _ZZ19synthetic_sdpa_tileILi64ELi128ELi2ELi4EEvPK6__halfS2_S2_PS0_iPyE6K_smem;
	add.s32 	%r42, %r130, %r129;
	mov.f32 	%f86, 0f00000000;
	mov.b32 	%r176, 0;
$L__BB7_24:
	.pragma "nounroll";
	add.s32 	%r131, %r40, %r176;
	mul.wide.u32 	%rd27, %r131, 2;
	add.s64 	%rd28, %rd5, %rd27;
	ld.global.nc.u16 	%rs13, [%rd28];
	// begin inline asm
	{  cvt.f32.f16 %f12, %rs13;}

	// end inline asm
	shl.b32 	%r132, %r176, 1;
	add.s32 	%r133, %r42, %r132;
	ld.shared.u16 	%rs14, [%r133];
	// begin inline asm
	{  cvt.f32.f16 %f13, %rs14;}

	// end inline asm
	fma.rn.f32 	%f28, %f12, %f13, %f86;
	ld.global.nc.u16 	%rs15, [%rd28+2];
	// begin inline asm
	{  cvt.f32.f16 %f14, %rs15;}

	// end inline asm
	ld.shared.u16 	%rs16, [%r133+2];
	// begin inline asm
	{  cvt.f32.f16 %f15, %rs16;}

	// end inline asm
	fma.rn.f32 	%f29, %f14, %f15, %f28;
	ld.global.nc.u16 	%rs17, [%rd28+4];
	// begin inline asm
	{  cvt.f32.f16 %f16, %rs17;}

	// end inline asm
	ld.shared.u16 	%rs18, [%r133+4];
	// begin inline asm
	{  cvt.f32.f16 %f17, %rs18;}

	// end inline asm
	fma.rn.f32 	%f30, %f16, %f17, %f29;
	ld.global.nc.u16 	%rs19, [%rd28+6];
	// begin inline asm
	{  cvt.f32.f16 %f18, %rs19;}

	// end inline asm
	ld.shared.u16 	%rs20, [%r133+6];
	// begin inline asm
	{  cvt.f32.f16 %f19, %rs20;}

	// end inline asm
	fma.rn.f32 	%f31, %f18, %f19, %f30;
	ld.global.nc.u16 	%rs21, [%rd28+8];
	// begin inline asm
	{  cvt.f32.f16 %f20, %rs21;}

	// end inline asm
	ld.shared.u16 	%rs22, [%r133+8];
	// begin inline asm
	{  cvt.f32.f16 %f21, %rs22;}

	// end inline asm
	fma.rn.f32 	%f32, %f20, %f21, %f31;
	ld.global.nc.u16 	%rs23, [%rd28+10];
	// begin inline asm
	{  cvt.f32.f16 %f22, %rs23;}

	// end inline asm
	ld.shared.u16 	%rs24, [%r133+10];
	// begin inline asm
	{  cvt.f32.f16 %f23, %rs24;}

	// end inline asm
	fma.rn.f32 	%f33, %f22, %f23, %f32;
	ld.global.nc.u16 	%rs25, [%rd28+12];
	// begin inline asm
	{  cvt.f32.f16 %f24, %rs25;}

	// end inline asm
	ld.shared.u16 	%rs26, [%r133+12];
	// begin inline asm
	{  cvt.f32.f16 %f25, %rs26;}

	// end inline asm
	fma.rn.f32 	%f34, %f24, %f25, %f33;
	ld.global.nc.u16 	%rs27, [%rd28+14];
	// begin inline asm
	{  cvt.f32.f16 %f26, %rs27;}

	// end inline asm
	ld.shared.u16 	%rs28, [%r133+14];
	// begin inline asm
	{  cvt.f32.f16 %f27, %rs28;}

	// end inline asm
	fma.rn.f32 	%f86, %f26, %f27, %f34;
	add.s32 	%r176, %r176, 8;
	setp.ne.s32 	%p13, %r176, 64;
	@%p13 bra 	$L__BB7_24;
	shl.b32 	%r134, %r175, 2;
	add.s32 	%r135, %r39, %r134;
	st.shared.f32 	[%r135], %f86;
	add.s32 	%r45, %r175, 32;
	setp.lt.u32 	%p14, %r175, 96;
	mov.u32 	%r175, %r45;
	@%p14 bra 	$L__BB7_23;
	add.s32 	%r174, %r174, %r4;
	setp.lt.u32 	%p15, %r174, 64;
	@%p15 bra 	$L__BB7_22;
	shr.u32 	%r177, %r1, 5;
$L__BB7_28:
	shl.b32 	%r136, %r177, 9;
	mov.u32 	%r137, _ZZ19synthetic_sdpa_tileILi64ELi128ELi2ELi4EEvPK6__halfS2_S2_PS0_iPyE6S_smem;
	add.s32 	%r49, %r137, %r136;
	mov.f32 	%f87, 0fD01502F9;
	mov.u32 	%r178, %r2;
$L__BB7_29:
	shl.b32 	%r138, %r178, 2;
	add.s32 	%r139, %r49, %r138;
	ld.shared.f32 	%f36, [%r139];
	max.f32 	%f87, %f87, %f36;
	add.s32 	%r51, %r178, 32;
	setp.lt.u32 	%p16, %r178, 96;
	mov.u32 	%r178, %r51;
	@%p16 bra 	$L__BB7_29;
	mov.b32 	%r140, %f87;
	shfl.sync.down.b32	%r141|%p17, %r140, 16, 31, -1;
	mov.b32 	%f38, %r141;
	max.f32 	%f39, %f87, %f38;
	mov.b32 	%r142, %f39;
	shfl.sync.down.b32	%r143|%p18, %r142, 8, 31, -1;
	mov.b32 	%f40, %r143;
	max.f32 	%f41, %f39, %f40;
	mov.b32 	%r144, %f41;
	shfl.sync.down.b32	%r145|%p19, %r144, 4, 31, -1;
	mov.b32 	%f42, %r145;
	max.f32 	%f43, %f41, %f42;
	mov.b32 	%r146, %f43;
	shfl.sync.down.b32	%r147|%p20, %r146, 2, 31, -1;
	mov.b32 	%f44, %r147;
	max.f32 	%f45, %f43, %f44;
	mov.b32 	%r148, %f45;
	shfl.sync.down.b32	%r149|%p21, %r148, 1, 31, -1;
	mov.b32 	%f46, %r149;
	max.f32 	%f5, %f45, %f46;
	mov.f32 	%f88, 0f00000000;
	mov.u32 	%r179, %r2;
$L__BB7_31:
	shl.b32 	%r150, %r179, 2;
	add.s32 	%r151, %r49, %r150;
	ld.shared.f32 	%f47, [%r151];
	sub.f32 	%f48, %f47, %f5;
	fma.rn.f32 	%f49, %f48, 0f3BBB989D, 0f3F000000;
	cvt.sat.f32.f32 	%f50, %f49;
	mov.f32 	%f51, 0f4B400001;
	mov.f32 	%f52, 0f437C0000;
	fma.rm.f32 	%f53, %f50, %f52, %f51;
	add.f32 	%f54, %f53, 0fCB40007F;
	neg.f32 	%f55, %f54;
	fma.rn.f32 	%f56, %f48, 0f3FB8AA3B, %f55;
	fma.rn.f32 	%f57, %f48, 0f32A57060, %f56;
	mov.b32 	%r152, %f53;
	shl.b32 	%r153, %r152, 23;
	mov.b32 	%f58, %r153;
	ex2.approx.ftz.f32 	%f59, %f57;
	mul.f32 	%f60, %f59, %f58;
	st.shared.f32 	[%r151], %f60;
	add.f32 	%f88, %f88, %f60;
	add.s32 	%r53, %r179, 32;
	setp.lt.u32 	%p22, %r179, 96;
	mov.u32 	%r179, %r53;
	@%p22 bra 	$L__BB7_31;
	setp.ne.s32 	%p23, %r2, 0;
	mov.b32 	%r154, %f88;
	shfl.sync.down.b32	%r155|%p24, %r154, 16, 31, -1;
	mov.b32 	%f61, %r155;
	add.f32 	%f62, %f88, %f61;
	mov.b32 	%r156, %f62;
	shfl.sync.down.b32	%r157|%p25, %r156, 8, 31, -1;
	mov.b32 	%f63, %r157;
	add.f32 	%f64, %f62, %f63;
	mov.b32 	%r158, %f64;
	shfl.sync.down.b32	%r159|%p26, %r158, 4, 31, -1;
	mov.b32 	%f65, %r159;
	add.f32 	%f66, %f64, %f65;
	mov.b32 	%r160, %f66;
	shfl.sync.down.b32	%r161|%p27, %r160, 2, 31, -1;
	mov.b32 	%f67, %r161;
	add.f32 	%f68, %f66, %f67;
	mov.b32 	%r162, %f68;
	shfl.sync.down.b32	%r163|%p28, %r162, 1, 31, -1;
	mov.b32 	%f69, %r163;
	add.f32 	%f8, %f68, %f69;
	@%p23 bra 	$L__BB7_34;
	div.u32 	%r164, %r177, %r4;
	mul.wide.u32 	%rd29, %r164, 4;
	add.s64 	%rd30, %rd2, %rd29;
	ld.local.f32 	%f70, [%rd30];
	sub.f32 	%f71, %f70, %f5;
	fma.rn.f32 	%f72, %f71, 0f3BBB989D, 0f3F000000;
	cvt.sat.f32.f32 	%f73, %f72;
	mov.f32 	%f74, 0f4B400001;
	mov.f32 	%f75, 0f437C0000;
	fma.rm.f32 	%f76, %f73, %f75, %f74;
	add.f32 	%f77, %f76, 0fCB40007F;
	neg.f32 	%f78, %f77;
	fma.rn.f32 	%f79, %f71, 0f3FB8AA3B, %f78;
	fma.rn.f32 	%f80, %f71, 0f32A57060, %f79;
	mov.b32 	%r165, %f76;
	shl.b32 	%r166, %r165, 23;
	mov.b32 	%f81, %r166;
	ex2.approx.ftz.f32 	%f82, %f80;
	mul.f32 	%f83, %f82, %f81;
	add.s64 	%rd31, %rd3, %rd29;
	ld.local.f32 	%f84, [%rd31];
	fma.rn.f32 	%f85, %f84, %f83, %f8;
	st.local.f32 	[%rd31], %f85;
	st.local.f32 	[%rd30], %f5;
$L__BB7_34:
	add.s32 	%r177, %r177, %r4;
	setp.lt.u32 	%p29, %r177, 64;
	@%p29 bra 	$L__BB7_28;
	bar.sync 	0;
	add.s32 	%r168, %r168, 1;
	setp.ne.s32 	%p30, %r168, %r5;
	@%p30 bra 	$L__BB7_2;
$L__BB7_36:
	// begin inline asm
	mov.u64 	%rd32, %clock64;
	// end inline asm
	setp.ne.s32 	%p31, %r1, 0;
	@%p31 bra 	$L__BB7_38;
	ld.param.u64 	%rd37, [_Z19synthetic_sdpa_tileILi64ELi128ELi2ELi4EEvPK6__halfS2_S2_PS0_iPy_param_5];
	sub.s64 	%rd33, %rd32, %rd9;
	mov.u32 	%r167, %ctaid.x;
	cvta.to.global.u64 	%rd34, %rd37;
	mul.wide.u32 	%rd35, %r167, 8;
	add.s64 	%rd36, %rd34, %rd35;
	st.global.u64 	[%rd36], %rd33;
$L__BB7_38:
	ret;

}


// ===== COMPILED SASS (sm_100) =====

	.target	sm_100

	.elftype	@"ET_EXEC"


//--------------------- .note.nv.tkinfo           --------------------------
	.section	.note.nv.tkinfo,"",@"SHT_NOTE"
	.sectionflags	@"SHF_NOTE_NV_TKINFO"
	.tkinfo
        /*0018*/ 	.word	0x00000002
        /*0030*/ 	.string	""
        /*0030*/ 	.string	"ptxas"
        /*0030*/ 	.string	"Cuda compilation tools, release 13.0, V13.0.88"
        /*0030*/ 	.string	"Build cuda_13.0.r13.0/compiler.36424714_0"
        /*0030*/ 	.string	"-arch sm_100 -m 64 "



//--------------------- .note.nv.cuinfo           --------------------------
	.section	.note.nv.cuinfo,"",@"SHT_NOTE"
	.sectionflags	@"SHF_NOTE_NV_CUINFO"
        /*0018*/ 	.short	0x0002
        /*001a*/ 	.short	0x0064
        /*001c*/ 	.short	0x0082
	.zero		2


//--------------------- .nv.info                  --------------------------
	.section	.nv.info,"",@"SHT_CUDA_INFO"
	.align	4


	//----- nvinfo : EIATTR_REGCOUNT
	.align		4
        /*0000*/ 	.byte	0x04, 0x2f
        /*0002*/ 	.short	(.L_1 - .L_0)
	.align		4
.L_0:
        /*0004*/ 	.word	index@(_Z19synthetic_sdpa_tileILi32ELi64ELi2ELi2EEvPK6__halfS2_S2_PS0_iPy)
        /*0008*/ 	.word	0x00000020


	//----- nvinfo : EIATTR_FRAME_SIZE
	.align		4
.L_1:
        /*000c*/ 	.byte	0x04, 0x11
        /*000e*/ 	.short	(.L_3 - .L_2)
	.align		4
.L_2:
        /*0010*/ 	.word	index@($__internal_7_$__cuda_sm20_div_u16)
        /*0014*/ 	.word	0x00000000


	//----- nvinfo : EIATTR_FRAME_SIZE
	.align		4
.L_3:
        /*0018*/ 	.byte	0x04, 0x11
        /*001a*/ 	.short	(.L_5 - .L_4)
	.align		4
.L_4:
        /*001c*/ 	.word	index@(_Z19synthetic_sdpa_tileILi32ELi64ELi2ELi2EEvPK6__halfS2_S2_PS0_iPy)
        /*0020*/ 	.word	0x00000000


	//----- nvinfo : EIATTR_REGCOUNT
	.align		4
.L_5:
        /*0024*/ 	.byte	0x04, 0x2f
        /*0026*/ 	.short	(.L_7 - .L_6)
	.align		4
.L_6:
        /*0028*/ 	.word	index@(_Z19synthetic_sdpa_tileILi32ELi64ELi2ELi4EEvPK6__halfS2_S2_PS0_iPy)
        /*002c*/ 	.word	0x00000020


	//----- nvinfo : EIATTR_FRAME_SIZE
	.align		4
.L_7:
        /*0030*/ 	.byte	0x04, 0x11
        /*0032*/ 	.short	(.L_9 - .L_8)
	.align		4
.L_8:
        /*0034*/ 	.word	index@($__internal_6_$__cuda_sm20_div_u16)
        /*0038*/ 	.word	0x00000000


	//----- nvinfo : EIATTR_FRAME_SIZE
	.align		4
.L_9:
        /*003c*/ 	.byte	0x04, 0x11
        /*003e*/ 	.short	(.L_11 - .L_10)
	.align		4
.L_10:
        /*0040*/ 	.word	index@(_Z19synthetic_sdpa_tileILi32ELi64ELi2ELi4EEvPK6__halfS2_S2_PS0_iPy)
        /*0044*/ 	.word	0x00000000


	//----- nvinfo : EIATTR_REGCOUNT
	.align		4
.L_11:
        /*0048*/ 	.byte	0x04, 0x2f
        /*004a*/ 	.short	(.L_13 - .L_12)
	.align		4
.L_12:
        /*004c*/ 	.word	index@(_Z19synthetic_sdpa_tileILi32ELi64ELi2ELi8EEvPK6__halfS2_S2_PS0_iPy)
        /*0050*/ 	.word	0x00000020


	//----- nvinfo : EIATTR_FRAME_SIZE
	.align		4
.L_13:
        /*0054*/ 	.byte	0x04, 0x11
        /*0056*/ 	.short	(.L_15 - .L_14)
	.align		4
.L_14:
        /*0058*/ 	.word	index@($__internal_5_$__cuda_sm20_div_u16)
        /*005c*/ 	.word	0x00000000


	//----- nvinfo : EIATTR_FRAME_SIZE
	.align		4
.L_15:
        /*0060*/ 	.byte	0x04, 0x11
        /*0062*/ 	.short	(.L_17 - .L_16)
	.align		4
.L_16:
        /*0064*/ 	.word	index@(_Z19synthetic_sdpa_tileILi32ELi64ELi2ELi8EEvPK6__halfS2_S2_PS0_iPy)
        /*0068*/ 	.word	0x00000000


	//----- nvinfo : EIATTR_REGCOUNT
	.align		4
.L_17:
        /*006c*/ 	.byte	0x04, 0x2f
        /*006e*/ 	.short	(.L_19 - .L_18)
	.align		4
.L_18:
        /*0070*/ 	.word	index@(_Z19synthetic_sdpa_tileILi64ELi64ELi2ELi2EEvPK6__halfS2_S2_PS0_iPy)
        /*0074*/ 	.word	0x00000020


	//----- nvinfo : EIATTR_FRAME_SIZE
	.align		4
.L_19:
        /*0078*/ 	.byte	0x04, 0x11
        /*007a*/ 	.short	(.L_21 - .L_20)
	.align		4
.L_20:
        /*007c*/ 	.word	index@($__internal_4_$__cuda_sm20_div_u16)
        /*0080*/ 	.word	0x00000010


	//----- nvinfo : EIATTR_FRAME_SIZE
	.align		4
.L_21:
        /*0084*/ 	.byte	0x04, 0x11
        /*0086*/ 	.short	(.L_23 - .L_22)
	.align		4
.L_22:
        /*0088*/ 	.word	index@(_Z19synthetic_sdpa_tileILi64ELi64ELi2ELi2EEvPK6__halfS2_S2_PS0_iPy)
        /*008c*/ 	.word	0x00000010


	//----- nvinfo : EIATTR_REGCOUNT
	.align		4
.L_23:
        /*0090*/ 	.byte	0x04, 0x2f
        /*0092*/ 	.short	(.L_25 - .L_24)
	.align		4
.L_24:
        /*0094*/ 	.word	index@(_Z19synthetic_sdpa_tileILi64ELi64ELi2ELi4EEvPK6__halfS2_S2_PS0_iPy)
        /*0098*/ 	.word	0x00000020


	//----- nvinfo : EIATTR_FRAME_SIZE
	.align		4
.L_25:
        /*009c*/ 	.byte	0x04, 0x11
        /*009e*/ 	.short	(.L_27 - .L_26)
	.align		4
.L_26:
        /*00a0*/ 	.word	index@($__internal_3_$__cuda_sm20_div_u16)
        /*00a4*/ 	.word	0x00000010


	//----- nvinfo : EIATTR_FRAME_SIZE
	.align		4
.L_27:
        /*00a8*/ 	.byte	0x04, 0x11
        /*00aa*/ 	.short	(.L_29 - .L_28)
	.align		4
.L_28:
        /*00ac*/ 	.word	index@(_Z19synthetic_sdpa_tileILi64ELi64ELi2ELi4EEvPK6__halfS2_S2_PS0_iPy)
        /*00b0*/ 	.word	0x00000010


	//----- nvinfo : EIATTR_REGCOUNT
	.align		4
.L_29:
        /*00b4*/ 	.byte	0x04, 0x2f
        /*00b6*/ 	.short	(.L_31 - .L_30)
	.align		4
.L_30:
        /*00b8*/ 	.word	index@(_Z19synthetic_sdpa_tileILi64ELi64ELi2ELi8EEvPK6__halfS2_S2_PS0_iPy)
        /*00bc*/ 	.word	0x00000020


	//----- nvinfo : EIATTR_FRAME_SIZE
	.align		4
.L_31:
        /*00c0*/ 	.byte	0x04, 0x11
        /*00c2*/ 	.short	(.L_33 - .L_32)
	.align		4
.L_32:
        /*00c4*/ 	.word	index@($__internal_2_$__cuda_sm20_div_u16)
        /*00c8*/ 	.word	0x00000010


	//----- nvinfo : EIATTR_FRAME_SIZE
	.align		4
.L_33:
        /*00cc*/ 	.byte	0x04, 0x11
        /*00ce*/ 	.short	(.L_35 - .L_34)
	.align		4
.L_34:
        /*00d0*/ 	.word	index@(_Z19synthetic_sdpa_tileILi64ELi64ELi2ELi8EEvPK6__halfS2_S2_PS0_iPy)
        /*00d4*/ 	.word	0x00000010


	//----- nvinfo : EIATTR_REGCOUNT
	.align		4
.L_35:
        /*00d8*/ 	.byte	0x04, 0x2f
        /*00da*/ 	.short	(.L_37 - .L_36)
	.align		4
.L_36:
        /*00dc*/ 	.word	index@(_Z19synthetic_sdpa_tileILi32ELi128ELi2ELi4EEvPK6__halfS2_S2_PS0_iPy)
        /*00e0*/ 	.word	0x00000020


	//----- nvinfo : EIATTR_FRAME_SIZE
	.align		4
.L_37:
        /*00e4*/ 	.byte	0x04, 0x11
        /*00e6*/ 	.short	(.L_39 - .L_38)
	.align		4
.L_38:
        /*00e8*/ 	.word	index@($__internal_1_$__cuda_sm20_div_u16)
        /*00ec*/ 	.word	0x00000000


	//----- nvinfo : EIATTR_FRAME_SIZE
	.align		4
.L_39:
        /*00f0*/ 	.byte	0x04, 0x11
        /*00f2*/ 	.short	(.L_41 - .L_40)
	.align		4
.L_40:
        /*00f4*/ 	.word	index@(_Z19synthetic_sdpa_tileILi32ELi128ELi2ELi4EEvPK6__halfS2_S2_PS0_iPy)
        /*00f8*/ 	.word	0x00000000


	//----- nvinfo : EIATTR_REGCOUNT
	.align		4
.L_41:
        /*00fc*/ 	.byte	0x04, 0x2f
        /*00fe*/ 	.short	(.L_43 - .L_42)
	.align		4
.L_42:
        /*0100*/ 	.word	index@(_Z19synthetic_sdpa_tileILi64ELi128ELi2ELi4EEvPK6__halfS2_S2_PS0_iPy)
        /*0104*/ 	.word	0x00000020


	//----- nvinfo : EIATTR_FRAME_SIZE
	.align		4
.L_43:
        /*0108*/ 	.byte	0x04, 0x11
        /*010a*/ 	.short	(.L_45 - .L_44)
	.align		4
.L_44:
        /*010c*/ 	.word	index@($__internal_0_$__cuda_sm20_div_u16)
        /*0110*/ 	.word	0x00000010


	//----- nvinfo : EIATTR_FRAME_SIZE
	.align		4
.L_45:
        /*0114*/ 	.byte	0x04, 0x11
        /*0116*/ 	.short	(.L_47 - .L_46)
	.align		4
.L_46:
        /*0118*/ 	.word	index@(_Z19synthetic_sdpa_tileILi64ELi128ELi2ELi4EEvPK6__halfS2_S2_PS0_iPy)
        /*011c*/ 	.word	0x00000010


	//----- nvinfo : EIATTR_MIN_STACK_SIZE
	.align		4
.L_47:
        /*0120*/ 	.byte	0x04, 0x12
        /*0122*/ 	.short	(.L_49 - .L_48)
	.align		4
.L_48:
        /*0124*/ 	.word	index@(_Z19synthetic_sdpa_tileILi64ELi128ELi2ELi4EEvPK6__halfS2_S2_PS0_iPy)
        /*0128*/ 	.word	0x00000010


	//----- nvinfo : EIATTR_MIN_STACK_SIZE
	.align		4
.L_49:
        /*012c*/ 	.byte	0x04, 0x12
        /*012e*/ 	.short	(.L_51 - .L_50)
	.align		4
.L_50:
        /*0130*/ 	.word	index@(_Z19synthetic_sdpa_tileILi32ELi128ELi2ELi4EEvPK6__halfS2_S2_PS0_iPy)
        /*0134*/ 	.word	0x00000000


	//----- nvinfo : EIATTR_MIN_STACK_SIZE
	.align		4
.L_51:
        /*0138*/ 	.byte	0x04, 0x12
        /*013a*/ 	.short	(.L_53 - .L_52)
	.align		4
.L_52:
        /*013c*/ 	.word	index@(_Z19synthetic_sdpa_tileILi64ELi64ELi2ELi8EEvPK6__halfS2_S2_PS0_iPy)
        /*0140*/ 	.word	0x00000010


	//----- nvinfo : EIATTR_MIN_STACK_SIZE
	.align		4
.L_53:
        /*0144*/ 	.byte	0x04, 0x12
        /*0146*/ 	.short	(.L_55 - .L_54)
	.align		4
.L_54:
        /*0148*/ 	.word	index@(_Z19synthetic_sdpa_tileILi64ELi64ELi2ELi4EEvPK6__halfS2_S2_PS0_iPy)
        /*014c*/ 	.word	0x00000010


	//----- nvinfo : EIATTR_MIN_STACK_SIZE
	.align		4
.L_55:
        /*0150*/ 	.byte	0x04, 0x12
        /*0152*/ 	.short	(.L_57 - .L_56)
	.align		4
.L_56:
        /*0154*/ 	.word	index@(_Z19synthetic_sdpa_tileILi64ELi64ELi2ELi2EEvPK6__halfS2_S2_PS0_iPy)
        /*0158*/ 	.word	0x00000010


	//----- nvinfo : EIATTR_MIN_STACK_SIZE
	.align		4
.L_57:
        /*015c*/ 	.byte	0x04, 0x12
        /*015e*/ 	.short	(.L_59 - .L_58)
	.align		4
.L_58:
        /*0160*/ 	.word	index@(_Z19synthetic_sdpa_tileILi32ELi64ELi2ELi8EEvPK6__halfS2_S2_PS0_iPy)
        /*0164*/ 	.word	0x00000000


	//----- nvinfo : EIATTR_MIN_STACK_SIZE
	.align		4
.L_59:
        /*0168*/ 	.byte	0x04, 0x12
        /*016a*/ 	.short	(.L_61 - .L_60)
	.align		4
.L_60:
        /*016c*/ 	.word	index@(_Z19synthetic_sdpa_tileILi32ELi64ELi2ELi4EEvPK6__halfS2_S2_PS0_iPy)
        /*0170*/ 	.word	0x00000000


	//----- nvinfo : EIATTR_MIN_STACK_SIZE
	.align		4
.L_61:
        /*0174*/ 	.byte	0x04, 0x12
        /*0176*/ 	.short	(.L_63 - .L_62)
	.align		4
.L_62:
        /*0178*/ 	.word	index@(_Z19synthetic_sdpa_tileILi32ELi64ELi2ELi2EEvPK6__halfS2_S2_PS0_iPy)
        /*017c*/ 	.word	0x00000000
.L_63:


//--------------------- .nv.compat                --------------------------
	.section	.nv.compat,"",@"SHT_CUDA_COMPAT_INFO"
	.align	4
        /*0000*/ 	.byte	0x02, 0x09, 0x00, 0x00, 0x02, 0x02, 0x01, 0x00, 0x02, 0x05, 0x05, 0x00, 0x03, 0x07, 0x01, 0x01
        /*0010*/ 	.byte	0x02, 0x03, 0x00, 0x00, 0x02, 0x06, 0x01, 0x00, 0x04, 0x0b, 0x08, 0x00, 0x01, 0x00, 0x00, 0x00
        /*0020*/ 	.byte	0x00, 0x00, 0x00, 0x00


//--------------------- .nv.info._Z19synthetic_sdpa_tileILi64ELi128ELi2ELi4EEvPK6__halfS2_S2_PS0_iPy --------------------------
	.section	.nv.info._Z19synthetic_sdpa_tileILi64ELi128ELi2ELi4EEvPK6__halfS2_S2_PS0_iPy,"",@"SHT_CUDA_INFO"
	.sectionflags	@""
	.align	4


	//----- nvinfo : EIATTR_CUDA_API_VERSION
	.align		4
        /*0000*/ 	.byte	0x04, 0x37
        /*0002*/ 	.short	(.L_65 - .L_64)
.L_64:
        /*0004*/ 	.word	0x00000082


	//----- nvinfo : EIATTR_KPARAM_INFO
	.align		4
.L_65:
        /*0008*/ 	.byte	0x04, 0x17
        /*000a*/ 	.short	(.L_67 - .L_66)
.L_66:
        /*000c*/ 	.word	0x00000000
        /*0010*/ 	.short	0x0005
        /*0012*/ 	.short	0x0028
        /*0014*/ 	.byte	0x00, 0xf5, 0x21, 0x00


	//----- nvinfo : EIATTR_KPARAM_INFO
	.align		4
.L_67:
        /*0018*/ 	.byte	0x04, 0x17
        /*001a*/ 	.short	(.L_69 - .L_68)
.L_68:
        /*001c*/ 	.word	0x00000000
        /*0020*/ 	.short	0x0004
        /*0022*/ 	.short	0x0020
        /*0024*/ 	.byte	0x00, 0xf0, 0x11, 0x00


	//----- nvinfo : EIATTR_KPARAM_INFO
	.align		4
.L_69:
        /*0028*/ 	.byte	0x04, 0x17
        /*002a*/ 	.short	(.L_71 - .L_70)
.L_70:
        /*002c*/ 	.word	0x00000000
        /*0030*/ 	.short	0x0003
        /*0032*/ 	.short	0x0018
        /*0034*/ 	.byte	0x00, 0xf5, 0x21, 0x00


	//----- nvinfo : EIATTR_KPARAM_INFO
	.align		4
.L_71:
        /*0038*/ 	.byte	0x04, 0x17
        /*003a*/ 	.short	(.L_73 - .L_72)
.L_72:
        /*003c*/ 	.word	0x00000000
        /*0040*/ 	.short	0x0002
        /*0042*/ 	.short	0x0010
        /*0044*/ 	.byte	0x00, 0xf5, 0x21, 0x00


	//----- nvinfo : EIATTR_KPARAM_INFO
	.align		4
.L_73:
        /*0048*/ 	.byte	0x04, 0x17
        /*004a*/ 	.short	(.L_75 - .L_74)
.L_74:
        /*004c*/ 	.word	0x00000000
        /*0050*/ 	.short	0x0001
        /*0052*/ 	.short	0x0008
        /*0054*/ 	.byte	0x00, 0xf5, 0x21, 0x00


	//----- nvinfo : EIATTR_KPARAM_INFO
	.align		4
.L_75:
        /*0058*/ 	.byte	0x04, 0x17
        /*005a*/ 	.short	(.L_77 - .L_76)
.L_76:
        /*005c*/ 	.word	0x00000000
        /*0060*/ 	.short	0x0000
        /*0062*/ 	.short	0x0000
        /*0064*/ 	.byte	0x00, 0xf5, 0x21, 0x00


	//----- nvinfo : EIATTR_SPARSE_MMA_MASK
	.align		4
.L_77:
        /*0068*/ 	.byte	0x03, 0x50
        /*006a*/ 	.short	0x0000


	//----- nvinfo : EIATTR_MAXREG_COUNT
	.align		4
        /*006c*/ 	.byte	0x03, 0x1b
        /*006e*/ 	.short	0x00ff


	//----- nvinfo : EIATTR_NUM_BARRIERS
	.align		4
        /*0070*/ 	.byte	0x02, 0x4c
        /*0072*/ 	.byte	0x01
	.zero		1


	//----- nvinfo : EIATTR_MERCURY_ISA_VERSION
	.align		4
        /*0074*/ 	.byte	0x03, 0x5f
        /*0076*/ 	.short	0x0101


	//----- nvinfo : EIATTR_COOP_GROUP_MASK_REGIDS
	.align		4
        /*0078*/ 	.byte	0x04, 0x29
        /*007a*/ 	.short	(.L_79 - .L_78)


	//   ....[0]....
.L_78:
        /*007c*/ 	.word	0xffffffff


	//   ....[1]....
        /*0080*/ 	.word	0xffffffff


	//   ....[2]....
        /*0084*/ 	.word	0xffffffff


	//   ....[3]....
        /*0088*/ 	.word	0xffffffff


	//   ....[4]....
        /*008c*/ 	.word	0xffffffff


	//   ....[5]....
        /*0090*/ 	.word	0xffffffff


	//   ....[6]....
        /*0094*/ 	.word	0xffffffff


	//   ....[7]....
        /*0098*/ 	.word	0xffffffff


	//   ....[8]....
        /*009c*/ 	.word	0xffffffff


	//   ....[9]....
        /*00a0*/ 	.word	0xffffffff


	//   ....[10]....
        /*00a4*/ 	.word	0x05000014


	//   ....[11]....
        /*00a8*/ 	.word	0x05000014


	//   ....[12]....
        /*00ac*/ 	.word	0x05000014


	//   ....[13]....
        /*00b0*/ 	.word	0x05000014


	//   ....[14]....
        /*00b4*/ 	.word	0x05000014


	//   ....[15]....
        /*00b8*/ 	.word	0x05000014


	//   ....[16]....
        /*00bc*/ 	.word	0x05000014


	//   ....[17]....
        /*00c0*/ 	.word	0x05000014


	//   ....[18]....
        /*00c4*/ 	.word	0x05000014


	//   ....[19]....
        /*00c8*/ 	.word	0x05000014


	//----- nvinfo : EIATTR_COOP_GROUP_INSTR_OFFSETS
	.align		4
.L_79:
        /*00cc*/ 	.byte	0x04, 0x28
        /*00ce*/ 	.short	(.L_81 - .L_80)


	//   ....[0]....
.L_80:
        /*00d0*/ 	.word	0x000010c0


	//   ....[1]....
        /*00d4*/ 	.word	0x000010e0


	//   ....[2]....
        /*00d8*/ 	.word	0x00001100


	//   ....[3]....
        /*00dc*/ 	.word	0x00001120


	//   ....[4]....
        /*00e0*/ 	.word	0x00001140


	//   ....[5]....
        /*00e4*/ 	.word	0x000012f0


	//   ....[6]....
        /*00e8*/ 	.word	0x00001310


	//   ....[7]....
        /*00ec*/ 	.word	0x00001330


	//   ....[8]....
        /*00f0*/ 	.word	0x00001350


	//   ....[9]....
        /*00f4*/ 	.word	0x00001370


	//   ....[10]....
        /*00f8*/ 	.word	0x00001720


	//   ....[11]....
        /*00fc*/ 	.word	0x000017c0


	//   ....[12]....
        /*0100*/ 	.word	0x00001830


	//   ....[13]....
        /*0104*/ 	.word	0x000018a0


	//   ....[14]....
        /*0108*/ 	.word	0x00001910


	//   ....[15]....
        /*010c*/ 	.word	0x00001990


	//   ....[16]....
        /*0110*/ 	.word	0x00001a30


	//   ....[17]....
        /*0114*/ 	.word	0x00001aa0


	//   ....[18]....
        /*0118*/ 	.word	0x00001b10


	//   ....[19]....
        /*011c*/ 	.word	0x00001b80


	//----- nvinfo : EIATTR_VRC_CTA_INIT_COUNT
	.align		4
.L_81:
        /*0120*/ 	.byte	0x02, 0x4a
	.zero		1
	.zero		1


	//----- nvinfo : EIATTR_EXIT_INSTR_OFFSETS
	.align		4
        /*0124*/ 	.byte	0x04, 0x1c
        /*0126*/ 	.short	(.L_83 - .L_82)


	//   ....[0]....
.L_82:
        /*0128*/ 	.word	0x00001650


	//   ....[1]....
        /*012c*/ 	.word	0x000016c0


	//----- nvinfo : EIATTR_CRS_STACK_SIZE
	.align		4
.L_83:
        /*0130*/ 	.byte	0x04, 0x1e
        /*0132*/ 	.short	(.L_85 - .L_84)
.L_84:
        /*0134*/ 	.word	0x00000000


	//----- nvinfo : EIATTR_CBANK_PARAM_SIZE
	.align		4
.L_85:
        /*0138*/ 	.byte	0x03, 0x19
        /*013a*/ 	.short	0x0030


	//----- nvinfo : EIATTR_PARAM_CBANK
	.align		4
        /*013c*/ 	.byte	0x04, 0x0a
        /*013e*/ 	.short	(.L_87 - .L_86)
	.align		4
.L_86:
        /*0140*/ 	.word	index@(.nv.constant0._Z19synthetic_sdpa_tileILi64ELi128ELi2ELi4EEvPK6__halfS2_S2_PS0_iPy)
        /*0144*/ 	.short	0x0380
        /*0146*/ 	.short	0x0030


	//----- nvinfo : EIATTR_SW_WAR
	.align		4
.L_87:
        /*0148*/ 	.byte	0x04, 0x36
        /*014a*/ 	.short	(.L_89 - .L_88)
.L_88:
        /*014c*/ 	.word	0x00000008
.L_89:


//--------------------- .nv.info._Z19synthetic_sdpa_tileILi32ELi128ELi2ELi4EEvPK6__halfS2_S2_PS0_iPy --------------------------
	.section	.nv.info._Z19synthetic_sdpa_tileILi32ELi128ELi2ELi4EEvPK6__halfS2_S2_PS0_iPy,"",@"SHT_CUDA_INFO"
	.sectionflags	@""
	.align	4


	//----- nvinfo : EIATTR_CUDA_API_VERSION
	.align		4
        /*0000*/ 	.byte	0x04, 0x37
        /*0002*/ 	.short	(.L_91 - .L_90)
.L_90:
        /*0004*/ 	.word	0x00000082


	//----- nvinfo : EIATTR_KPARAM_INFO
	.align		4
.L_91:
        /*0008*/ 	.byte	0x04, 0x17
        /*000a*/ 	.short	(.L_93 - .L_92)
.L_92:
        /*000c*/ 	.word	0x00000000
        /*0010*/ 	.short	0x0005
        /*0012*/ 	.short	0x0028
        /*0014*/ 	.byte	0x00, 0xf5, 0x21, 0x00


	//----- nvinfo : EIATTR_KPARAM_INFO
	.align		4
.L_93:
        /*0018*/ 	.byte	0x04, 0x17
        /*001a*/ 	.short	(.L_95 - .L_94)
.L_94:
        /*001c*/ 	.word	0x00000000
        /*0020*/ 	.short	0x0004
        /*0022*/ 	.short	0x0020
        /*0024*/ 	.byte	0x00, 0xf0, 0x11, 0x00


	//----- nvinfo : EIATTR_KPARAM_INFO
	.align		4
.L_95:
        /*0028*/ 	.byte	0x04, 0x17
        /*002a*/ 	.short	(.L_97 - .L_96)
.L_96:
        /*002c*/ 	.word	0x00000000
        /*0030*/ 	.short	0x0003
        /*0032*/ 	.short	0x0018
        /*0034*/ 	.byte	0x00, 0xf5, 0x21, 0x00


	//----- nvinfo : EIATTR_KPARAM_INFO
	.align		4
.L_97:
        /*0038*/ 	.byte	0x04, 0x17
        /*003a*/ 	.short	(.L_99 - .L_98)
.L_98:
        /*003c*/ 	.word	0x00000000
        /*0040*/ 	.short	0x0002
        /*0042*/ 	.short	0x0010
        /*0044*/ 	.byte	0x00, 0xf5, 0x21, 0x00


	//----- nvinfo : EIATTR_KPARAM_INFO
	.align		4
.L_99:
        /*0048*/ 	.byte	0x04, 0x17
        /*004a*/ 	.short	(.L_101 - .L_100)
.L_100:
        /*004c*/ 	.word	0x00000000
        /*0050*/ 	.short	0x0001
        /*0052*/ 	.short	0x0008
        /*0054*/ 	.byte	0x00, 0xf5, 0x21, 0x00


	//----- nvinfo : EIATTR_KPARAM_INFO
	.align		4
.L_101:
        /*0058*/ 	.byte	0x04, 0x17
        /*005a*/ 	.short	(.L_103 - .L_102)
.L_102:
        /*005c*/ 	.word	0x00000000
        /*0060*/ 	.short	0x0000
        /*0062*/ 	.short	0x0000
        /*0064*/ 	.byte	0x00, 0xf5, 0x21, 0x00


	//----- nvinfo : EIATTR_SPARSE_MMA_MASK
	.align		4
.L_103:
        /*0068*/ 	.byte	0x03, 0x50
        /*006a*/ 	.short	0x0000


	//----- nvinfo : EIATTR_MAXREG_COUNT
	.align		4
        /*006c*/ 	.byte	0x03, 0x1b
        /*006e*/ 	.short	0x00ff


	//----- nvinfo : EIATTR_NUM_BARRIERS
	.align		4
        /*0070*/ 	.byte	0x02, 0x4c
        /*0072*/ 	.byte	0x01
	.zero		1


	//----- nvinfo : EIATTR_MERCURY_ISA_VERSION
	.align		4
        /*0074*/ 	.byte	0x03, 0x5f
        /*0076*/ 	.short	0x0101


	//----- nvinfo : EIATTR_COOP_GROUP_MASK_REGIDS
	.align		4
        /*0078*/ 	.byte	0x04, 0x29
        /*007a*/ 	.short	(.L_105 - .L_104)


	//   ....[0]....
.L_104:
        /*007c*/ 	.word	0xffffffff


	//   ....[1]....
        /*0080*/ 	.word	0xffffffff


	//   ....[2]....
        /*0084*/ 	.word	0xffffffff


	//   ....[3]....
        /*0088*/ 	.word	0xffffffff


	//   ....[4]....
        /*008c*/ 	.word	0xffffffff


	//   ....[5]....
        /*0090*/ 	.word	0xffffffff


	//   ....[6]....
        /*0094*/ 	.word	0xffffffff


	//   ....[7]....
        /*0098*/ 	.word	0xffffffff


	//   ....[8]....
        /*009c*/ 	.word	0xffffffff


	//   ....[9]....
        /*00a0*/ 	.word	0x05000013


	//   ....[10]....
        /*00a4*/ 	.word	0x05000013


	//   ....[11]....
        /*00a8*/ 	.word	0x05000013


	//   ....[12]....
        /*00ac*/ 	.word	0x05000013


	//   ....[13]....
        /*00b0*/ 	.word	0x05000013


	//   ....[14]....
        /*00b4*/ 	.word	0x05000013


	//   ....[15]....
        /*00b8*/ 	.word	0x05000013


	//   ....[16]....
        /*00bc*/ 	.word	0x05000013


	//   ....[17]....
        /*00c0*/ 	.word	0x05000013


	//   ....[18]....
        /*00c4*/ 	.word	0x05000013


	//----- nvinfo : EIATTR_COOP_GROUP_INSTR_OFFSETS
	.align		4
.L_105:
        /*00c8*/ 	.byte	0x04, 0x28
        /*00ca*/ 	.short	(.L_107 - .L_106)


	//   ....[0]....
.L_106:
        /*00cc*/ 	.word	0x00001060


	//   ....[1]....
        /*00d0*/ 	.word	0x00001080


	//   ....[2]....
        /*00d4*/ 	.word	0x000010a0


	//   ....[3]....
        /*00d8*/ 	.word	0x000010c0


	//   ....[4]....
        /*00dc*/ 	.word	0x000010e0


	//   ....[5]....
        /*00e0*/ 	.word	0x00001280


	//   ....[6]....
        /*00e4*/ 	.word	0x000012a0


	//   ....[7]....
        /*00e8*/ 	.word	0x000012c0


	//   ....[8]....
        /*00ec*/ 	.word	0x000012e0


	//   ....[9]....
        /*00f0*/ 	.word	0x00001480


	//   ....[10]....
        /*00f4*/ 	.word	0x00001510


	//   ....[11]....
        /*00f8*/ 	.word	0x00001580


	//   ....[12]....
        /*00fc*/ 	.word	0x000015f0


	//   ....[13]....
        /*0100*/ 	.word	0x00001660


	//   ....[14]....
        /*0104*/ 	.word	0x000016f0


	//   ....[15]....
        /*0108*/ 	.word	0x00001780


	//   ....[16]....
        /*010c*/ 	.word	0x000017f0


	//   ....[17]....
        /*0110*/ 	.word	0x00001860


	//   ....[18]....
        /*0114*/ 	.word	0x00001900


	//----- nvinfo : EIATTR_VRC_CTA_INIT_COUNT
	.align		4
.L_107:
        /*0118*/ 	.byte	0x02, 0x4a
	.zero		1
	.zero		1


	//----- nvinfo : EIATTR_EXIT_INSTR_OFFSETS
	.align		4
        /*011c*/ 	.byte	0x04, 0x1c
        /*011e*/ 	.short	(.L_109 - .L_108)


	//   ....[0]....
.L_108:
        /*0120*/ 	.word	0x000013a0


	//   ....[1]....
        /*0124*/ 	.word	0x00001410


	//----- nvinfo : EIATTR_CRS_STACK_SIZE
	.align		4
.L_109:
        /*0128*/ 	.byte	0x04, 0x1e
        /*012a*/ 	.short	(.L_111 - .L_110)
.L_110:
        /*012c*/ 	.word	0x00000000


	//----- nvinfo : EIATTR_CBANK_PARAM_SIZE
	.align		4
.L_111:
        /*0130*/ 	.byte	0x03, 0x19
        /*0132*/ 	.short	0x0030


	//----- nvinfo : EIATTR_PARAM_CBANK
	.align		4
        /*0134*/ 	.byte	0x04, 0x0a
        /*0136*/ 	.short	(.L_113 - .L_112)
	.align		4
.L_112:
        /*0138*/ 	.word	index@(.nv.constant0._Z19synthetic_sdpa_tileILi32ELi128ELi2ELi4EEvPK6__halfS2_S2_PS0_iPy)
        /*013c*/ 	.short	0x0380
        /*013e*/ 	.short	0x0030


	//----- nvinfo : EIATTR_SW_WAR
	.align		4
.L_113:
        /*0140*/ 	.byte	0x04, 0x36
        /*0142*/ 	.short	(.L_115 - .L_114)
.L_114:
        /*0144*/ 	.word	0x00000008
.L_115:


//--------------------- .nv.info._Z19synthetic_sdpa_tileILi64ELi64ELi2ELi8EEvPK6__halfS2_S2_PS0_iPy --------------------------
	.section	.nv.info._Z19synthetic_sdpa_tileILi64ELi64ELi2ELi8EEvPK6__halfS2_S2_PS0_iPy,"",@"SHT_CUDA_INFO"
	.sectionflags	@""
	.align	4


	//----- nvinfo : EIATTR_CUDA_API_VERSION
	.align		4
        /*0000*/ 	.byte	0x04, 0x37
        /*0002*/ 	.short	(.L_117 - .L_116)
.L_116:
        /*0004*/ 	.word	0x00000082


	//----- nvinfo : EIATTR_KPARAM_INFO
	.align		4
.L_117:
        /*0008*/ 	.byte	0x04, 0x17
        /*000a*/ 	.short	(.L_119 - .L_118)
.L_118:
        /*000c*/ 	.word	0x00000000
        /*0010*/ 	.short	0x0005
        /*0012*/ 	.short	0x0028
        /*0014*/ 	.byte	0x00, 0xf5, 0x21, 0x00


	//----- nvinfo : EIATTR_KPARAM_INFO
	.align		4
.L_119:
        /*0018*/ 	.byte	0x04, 0x17
        /*001a*/ 	.short	(.L_121 - .L_120)
.L_120:
        /*001c*/ 	.word	0x00000000
        /*0020*/ 	.short	0x0004
        /*0022*/ 	.short	0x0020
        /*0024*/ 	.byte	0x00, 0xf0, 0x11, 0x00


	//----- nvinfo : EIATTR_KPARAM_INFO
	.align		4
.L_121:
        /*0028*/ 	.byte	0x04, 0x17
        /*002a*/ 	.short	(.L_123 - .L_122)
.L_122:
        /*002c*/ 	.word	0x00000000
        /*0030*/ 	.short	0x0003
        /*0032*/ 	.short	0x0018
        /*0034*/ 	.byte	0x00, 0xf5, 0x21, 0x00


	//----- nvinfo : EIATTR_KPARAM_INFO
	.align		4
.L_123:
        /*0038*/ 	.byte	0x04, 0x17
        /*003a*/ 	.short	(.L_125 - .L_124)
.L_124:
        /*003c*/ 	.word	0x00000000
        /*0040*/ 	.short	0x0002
        /*0042*/ 	.short	0x0010
        /*0044*/ 	.byte	0x00, 0xf5, 0x21, 0x00


	//----- nvinfo : EIATTR_KPARAM_INFO
	.align		4
.L_125:
        /*0048*/ 	.byte	0x04, 0x17
        /*004a*/ 	.short	(.L_127 - .L_126)
.L_126:
        /*004c*/ 	.word	0x00000000
        /*0050*/ 	.short	0x0001
        /*0052*/ 	.short	0x0008
        /*0054*/ 	.byte	0x00, 0xf5, 0x21, 0x00


	//----- nvinfo : EIATTR_KPARAM_INFO
	.align		4
.L_127:
        /*0058*/ 	.byte	0x04, 0x17
        /*005a*/ 	.short	(.L_129 - .L_128)
.L_128:
        /*005c*/ 	.word	0x00000000
        /*0060*/ 	.short	0x0000
        /*0062*/ 	.short	0x0000
        /*0064*/ 	.byte	0x00, 0xf5, 0x21, 0x00


	//----- nvinfo : EIATTR_SPARSE_MMA_MASK
	.align		4
.L_129:
        /*0068*/ 	.byte	0x03, 0x50
        /*006a*/ 	.short	0x0000


	//----- nvinfo : EIATTR_MAXREG_COUNT
	.align		4
        /*006c*/ 	.byte	0x03, 0x1b
        /*006e*/ 	.short	0x00ff


	//----- nvinfo : EIATTR_NUM_BARRIERS
	.align		4
        /*0070*/ 	.byte	0x02, 0x4c
        /*0072*/ 	.byte	0x01
	.zero		1


	//----- nvinfo : EIATTR_MERCURY_ISA_VERSION
	.align		4
        /*0074*/ 	.byte	0x03, 0x5f
        /*0076*/ 	.short	0x0101


	//----- nvinfo : EIATTR_COOP_GROUP_MASK_REGIDS
	.align		4
        /*0078*/ 	.byte	0x04, 0x29
        /*007a*/ 	.short	(.L_131 - .L_130)


	//   ....[0]....
.L_130:
        /*007c*/ 	.word	0xffffffff


	//   ....[1]....
        /*0080*/ 	.word	0xffffffff


	//   ....[2]....
        /*0084*/ 	.word	0xffffffff


	//   ....[3]....
        /*0088*/ 	.word	0xffffffff


	//   ....[4]....
        /*008c*/ 	.word	0xffffffff


	//   ....[5]....
        /*0090*/ 	.word	0xffffffff


	//   ....[6]....
        /*0094*/ 	.word	0xffffffff


	//   ....[7]....
        /*0098*/ 	.word	0xffffffff


	//   ....[8]....
        /*009c*/ 	.word	0xffffffff


	//   ....[9]....
        /*00a0*/ 	.word	0xffffffff


	//   ....[10]....
        /*00a4*/ 	.word	0x05000014


	//   ....[11]....
        /*00a8*/ 	.word	0x05000014


	//   ....[12]....
        /*00ac*/ 	.word	0x05000014


	//   ....[13]....
        /*00b0*/ 	.word	0x05000014


	//   ....[14]....
        /*00b4*/ 	.word	0x05000014


	//   ....[15]....
        /*00b8*/ 	.word	0x05000014


	//   ....[16]....
        /*00bc*/ 	.word	0x05000014


	//   ....[17]....
        /*00c0*/ 	.word	0x05000014


	//   ....[18]....
        /*00c4*/ 	.word	0x05000014


	//   ....[19]....
        /*00c8*/ 	.word	0x05000014


	//----- nvinfo : EIATTR_COOP_GROUP_INSTR_OFFSETS
	.align		4
.L_131:
        /*00cc*/ 	.byte	0x04, 0x28
        /*00ce*/ 	.short	(.L_133 - .L_132)


	//   ....[0]....
.L_132:
        /*00d0*/ 	.word	0x000010c0


	//   ....[1]....
        /*00d4*/ 	.word	0x000010e0


	//   ....[2]....
        /*00d8*/ 	.word	0x00001100


	//   ....[3]....
        /*00dc*/ 	.word	0x00001120


	//   ....[4]....
        /*00e0*/ 	.word	0x00001140


	//   ....[5]....
        /*00e4*/ 	.word	0x000012f0


	//   ....[6]....
        /*00e8*/ 	.word	0x00001310


	//   ....[7]....
        /*00ec*/ 	.word	0x00001330


	//   ....[8]....
        /*00f0*/ 	.word	0x00001350


	//   ....[9]....
        /*00f4*/ 	.word	0x00001370


	//   ....[10]....
        /*00f8*/ 	.word	0x00001720


	//   ....[11]....
        /*00fc*/ 	.word	0x000017c0


	//   ....[12]....
        /*0100*/ 	.word	0x00001830


	//   ....[13]....
        /*0104*/ 	.word	0x000018a0


	//   ....[14]....
        /*0108*/ 	.word	0x00001910


	//   ....[15]....
        /*010c*/ 	.word	0x00001990


	//   ....[16]....
        /*0110*/ 	.word	0x00001a30


	//   ....[17]....
        /*0114*/ 	.word	0x00001aa0


	//   ....[18]....
        /*0118*/ 	.word	0x00001b10


	//   ....[19]....
        /*011c*/ 	.word	0x00001b80


	//----- nvinfo : EIATTR_VRC_CTA_INIT_COUNT
	.align		4
.L_133:
        /*0120*/ 	.byte	0x02, 0x4a
	.zero		1
	.zero		1


	//----- nvinfo : EIATTR_EXIT_INSTR_OFFSETS
	.align		4
        /*0124*/ 	.byte	0x04, 0x1c
        /*0126*/ 	.short	(.L_135 - .L_134)


	//   ....[0]....
.L_134:
        /*0128*/ 	.word	0x00001650


	//   ....[1]....
        /*012c*/ 	.word	0x000016c0


	//----- nvinfo : EIATTR_CRS_STACK_SIZE
	.align		4
.L_135:
        /*0130*/ 	.byte	0x04, 0x1e
        /*0132*/ 	.short	(.L_137 - .L_136)
.L_136:
        /*0134*/ 	.word	0x00000000


	//----- nvinfo : EIATTR_CBANK_PARAM_SIZE
	.align		4
.L_137:
        /*0138*/ 	.byte	0x03, 0x19
        /*013a*/ 	.short	0x0030


	//----- nvinfo : EIATTR_PARAM_CBANK
	.align		4
        /*013c*/ 	.byte	0x04, 0x0a
        /*013e*/ 	.short	(.L_139 - .L_138)
	.align		4
.L_138:
        /*0140*/ 	.word	index@(.nv.constant0._Z19synthetic_sdpa_tileILi64ELi64ELi2ELi8EEvPK6__halfS2_S2_PS0_iPy)
        /*0144*/ 	.short	0x0380
        /*0146*/ 	.short	0x0030


	//----- nvinfo : EIATTR_SW_WAR
	.align		4
.L_139:
        /*0148*/ 	.byte	0x04, 0x36
        /*014a*/ 	.short	(.L_141 - .L_140)
.L_140:
        /*014c*/ 	.word	0x00000008
.L_141:


//--------------------- .nv.info._Z19synthetic_sdpa_tileILi64ELi64ELi2ELi4EEvPK6__halfS2_S2_PS0_iPy --------------------------
	.section	.nv.info._Z19synthetic_sdpa_tileILi64ELi64ELi2ELi4EEvPK6__halfS2_S2_PS0_iPy,"",@"SHT_CUDA_INFO"
	.sectionflags	@""
	.align	4


	//----- nvinfo : EIATTR_CUDA_API_VERSION
	.align		4
        /*0000*/ 	.byte	0x04, 0x37
        /*0002*/ 	.short	(.L_143 - .L_142)
.L_142:
        /*0004*/ 	.word	0x00000082


	//----- nvinfo : EIATTR_KPARAM_INFO
	.align		4
.L_143:
        /*0008*/ 	.byte	0x04, 0x17
        /*000a*/ 	.short	(.L_145 - .L_144)
.L_144:
        /*000c*/ 	.word	0x00000000
        /*0010*/ 	.short	0x0005
        /*0012*/ 	.short	0x0028
        /*0014*/ 	.byte	0x00, 0xf5, 0x21, 0x00


	//----- nvinfo : EIATTR_KPARAM_INFO
	.align		4
.L_145:
        /*0018*/ 	.byte	0x04, 0x17
        /*001a*/ 	.short	(.L_147 - .L_146)
.L_146:
        /*001c*/ 	.word	0x00000000
        /*0020*/ 	.short	0x0004
        /*0022*/ 	.short	0x0020
        /*0024*/ 	.byte	0x00, 0xf0, 0x11, 0x00


	//----- nvinfo : EIATTR_KPARAM_INFO
	.align		4
.L_147:
        /*0028*/ 	.byte	0x04, 0x17
        /*002a*/ 	.short	(.L_149 - .L_148)
.L_148:
        /*002c*/ 	.word	0x00000000
        /*0030*/ 	.short	0x0003
        /*0032*/ 	.short	0x0018
        /*0034*/ 	.byte	0x00, 0xf5, 0x21, 0x00


	//----- nvinfo : EIATTR_KPARAM_INFO
	.align		4
.L_149:
        /*0038*/ 	.byte	0x04, 0x17
        /*003a*/ 	.short	(.L_151 - .L_150)
.L_150:
        /*003c*/ 	.word	0x00000000
        /*0040*/ 	.short	0x0002
        /*0042*/ 	.short	0x0010
        /*0044*/ 	.byte	0x00, 0xf5, 0x21, 0x00


	//----- nvinfo : EIATTR_KPARAM_INFO
	.align		4
.L_151:
        /*0048*/ 	.byte	0x04, 0x17
        /*004a*/ 	.short	(.L_153 - .L_152)
.L_152:
        /*004c*/ 	.word	0x00000000
        /*0050*/ 	.short	0x0001
        /*0052*/ 	.short	0x0008
        /*0054*/ 	.byte	0x00, 0xf5, 0x21, 0x00


	//----- nvinfo : EIATTR_KPARAM_INFO
	.align		4
.L_153:
        /*0058*/ 	.byte	0x04, 0x17
        /*005a*/ 	.short	(.L_155 - .L_154)
.L_154:
        /*005c*/ 	.word	0x00000000
        /*0060*/ 	.short	0x0000
        /*0062*/ 	.short	0x0000
        /*0064*/ 	.byte	0x00, 0xf5, 0x21, 0x00


	//----- nvinfo : EIATTR_SPARSE_MMA_MASK
	.align		4
.L_155:
        /*0068*/ 	.byte	0x03, 0x50
        /*006a*/ 	.short	0x0000


	//----- nvinfo : EIATTR_MAXREG_COUNT
	.align		4
        /*006c*/ 	.byte	0x03, 0x1b
        /*006e*/ 	.short	0x00ff


	//----- nvinfo : EIATTR_NUM_BARRIERS
	.align		4
        /*0070*/ 	.byte	0x02, 0x4c
        /*0072*/ 	.byte	0x01
	.zero		1


	//----- nvinfo : EIATTR_MERCURY_ISA_VERSION
	.align		4
        /*0074*/ 	.byte	0x03, 0x5f
        /*0076*/ 	.short	0x0101


	//----- nvinfo : EIATTR_COOP_GROUP_MASK_REGIDS
	.align		4
        /*0078*/ 	.byte	0x04, 0x29
        /*007a*/ 	.short	(.L_157 - .L_156)


	//   ....[0]....
.L_156:
        /*007c*/ 	.word	0xffffffff


	//   ....[1]....
        /*0080*/ 	.word	0xffffffff


	//   ....[2]....
        /*0084*/ 	.word	0xffffffff


	//   ....[3]....
        /*0088*/ 	.word	0xffffffff


	//   ....[4]....
        /*008c*/ 	.word	0xffffffff


	//   ....[5]....
        /*0090*/ 	.word	0xffffffff


	//   ....[6]....
        /*0094*/ 	.word	0xffffffff


	//   ....[7]....
        /*0098*/ 	.word	0xffffffff


	//   ....[8]....
        /*009c*/ 	.word	0xffffffff


	//   ....[9]....
        /*00a0*/ 	.word	0xffffffff


	//   ....[10]....
        /*00a4*/ 	.word	0x05000014


	//   ....[11]....
        /*00a8*/ 	.word	0x05000014


	//   ....[12]....
        /*00ac*/ 	.word	0x05000014


	//   ....[13]....
        /*00b0*/ 	.word	0x05000014


	//   ....[14]....
        /*00b4*/ 	.word	0x05000014


	//   ....[15]....
        /*00b8*/ 	.word	0x05000014


	//   ....[16]....
        /*00bc*/ 	.word	0x05000014


	//   ....[17]....
        /*00c0*/ 	.word	0x05000014


	//   ....[18]....
        /*00c4*/ 	.word	0x05000014


	//   ....[19]....
        /*00c8*/ 	.word	0x05000014


	//----- nvinfo : EIATTR_COOP_GROUP_INSTR_OFFSETS
	.align		4
.L_157:
        /*00cc*/ 	.byte	0x04, 0x28
        /*00ce*/ 	.short	(.L_159 - .L_158)


	//   ....[0]....
.L_158:
        /*00d0*/ 	.word	0x000010c0


	//   ....[1]....
        /*00d4*/ 	.word	0x000010e0


	//   ....[2]....
        /*00d8*/ 	.word	0x00001100


	//   ....[3]....
        /*00dc*/ 	.word	0x00001120


	//   ....[4]....
        /*00e0*/ 	.word	0x00001140


	//   ....[5]....
        /*00e4*/ 	.word	0x000012f0


	//   ....[6]....
        /*00e8*/ 	.word	0x00001310


	//   ....[7]....
        /*00ec*/ 	.word	0x00001330


	//   ....[8]....
        /*00f0*/ 	.word	0x00001350


	//   ....[9]....
        /*00f4*/ 	.word	0x00001370


	//   ....[10]....
        /*00f8*/ 	.word	0x00001720


	//   ....[11]....
        /*00fc*/ 	.word	0x000017c0


	//   ....[12]....
        /*0100*/ 	.word	0x00001830


	//   ....[13]....
        /*0104*/ 	.word	0x000018a0


	//   ....[14]....
        /*0108*/ 	.word	0x00001910


	//   ....[15]....
        /*010c*/ 	.word	0x00001990


	//   ....[16]....
        /*0110*/ 	.word	0x00001a30


	//   ....[17]....
        /*0114*/ 	.word	0x00001aa0


	//   ....[18]....
        /*0118*/ 	.word	0x00001b10


	//   ....[19]....
        /*011c*/ 	.word	0x00001b80


	//----- nvinfo : EIATTR_VRC_CTA_INIT_COUNT
	.align		4
.L_159:
        /*0120*/ 	.byte	0x02, 0x4a
	.zero		1
	.zero		1


	//----- nvinfo : EIATTR_EXIT_INSTR_OFFSETS
	.align		4
        /*0124*/ 	.byte	0x04, 0x1c
        /*0126*/ 	.short	(.L_161 - .L_160)


	//   ....[0]....
.L_160:
        /*0128*/ 	.word	0x00001650


	//   ....[1]....
        /*012c*/ 	.word	0x000016c0


	//----- nvinfo : EIATTR_CRS_STACK_SIZE
	.align		4
.L_161:
        /*0130*/ 	.byte	0x04, 0x1e
        /*0132*/ 	.short	(.L_163 - .L_162)
.L_162:
        /*0134*/ 	.word	0x00000000


	//----- nvinfo : EIATTR_CBANK_PARAM_SIZE
	.align		4
.L_163:
        /*0138*/ 	.byte	0x03, 0x19
        /*013a*/ 	.short	0x0030


	//----- nvinfo : EIATTR_PARAM_CBANK
	.align		4
        /*013c*/ 	.byte	0x04, 0x0a
        /*013e*/ 	.short	(.L_165 - .L_164)
	.align		4
.L_164:
        /*0140*/ 	.word	index@(.nv.constant0._Z19synthetic_sdpa_tileILi64ELi64ELi2ELi4EEvPK6__halfS2_S2_PS0_iPy)
        /*0144*/ 	.short	0x0380
        /*0146*/ 	.short	0x0030


	//----- nvinfo : EIATTR_SW_WAR
	.align		4
.L_165:
        /*0148*/ 	.byte	0x04, 0x36
        /*014a*/ 	.short	(.L_167 - .L_166)
.L_166:
        /*014c*/ 	.word	0x00000008
.L_167:


//--------------------- .nv.info._Z19synthetic_sdpa_tileILi64ELi64ELi2ELi2EEvPK6__halfS2_S2_PS0_iPy --------------------------
	.section	.nv.info._Z19synthetic_sdpa_tileILi64ELi64ELi2ELi2EEvPK6__halfS2_S2_PS0_iPy,"",@"SHT_CUDA_INFO"
	.sectionflags	@""
	.align	4


	//----- nvinfo : EIATTR_CUDA_API_VERSION
	.align		4
        /*0000*/ 	.byte	0x04, 0x37
        /*0002*/ 	.short	(.L_169 - .L_168)
.L_168:
        /*0004*/ 	.word	0x00000082


	//----- nvinfo : EIATTR_KPARAM_INFO
	.align		4
.L_169:
        /*0008*/ 	.byte	0x04, 0x17
        /*000a*/ 	.short	(.L_171 - .L_170)
.L_170:
        /*000c*/ 	.word	0x00000000
        /*0010*/ 	.short	0x0005
        /*0012*/ 	.short	0x0028
        /*0014*/ 	.byte	0x00, 0xf5, 0x21, 0x00


	//----- nvinfo : EIATTR_KPARAM_INFO
	.align		4
.L_171:
        /*0018*/ 	.byte	0x04, 0x17
        /*001a*/ 	.short	(.L_173 - .L_172)
.L_172:
        /*001c*/ 	.word	0x00000000
        /*0020*/ 	.short	0x0004
        /*0022*/ 	.short	0x0020
        /*0024*/ 	.byte	0x00, 0xf0, 0x11, 0x00


	//----- nvinfo : EIATTR_KPARAM_INFO
	.align		4
.L_173:
        /*0028*/ 	.byte	0x04, 0x17
        /*002a*/ 	.short	(.L_175 - .L_174)
.L_174:
        /*002c*/ 	.word	0x00000000
        /*0030*/ 	.short	0x0003
        /*0032*/ 	.short	0x0018
        /*0034*/ 	.byte	0x00, 0xf5, 0x21, 0x00


	//----- nvinfo : EIATTR_KPARAM_INFO
	.align		4
.L_175:
        /*0038*/ 	.byte	0x04, 0x17
        /*003a*/ 	.short	(.L_177 - .L_176)
.L_176:
        /*003c*/ 	.word	0x00000000
        /*0040*/ 	.short	0x0002
        /*0042*/ 	.short	0x0010
        /*0044*/ 	.byte	0x00, 0xf5, 0x21, 0x00


	//----- nvinfo : EIATTR_KPARAM_INFO
	.align		4
.L_177:
        /*0048*/ 	.byte	0x04, 0x17
        /*004a*/ 	.short	(.L_179 - .L_178)
.L_178:
        /*004c*/ 	.word	0x00000000
        /*0050*/ 	.short	0x0001
        /*0052*/ 	.short	0x0008
        /*0054*/ 	.byte	0x00, 0xf5, 0x21, 0x00


	//----- nvinfo : EIATTR_KPARAM_INFO
	.align		4
.L_179:
        /*0058*/ 	.byte	0x04, 0x17
        /*005a*/ 	.short	(.L_181 - .L_180)
.L_180:
        /*005c*/ 	.word	0x00000000
        /*0060*/ 	.short	0x0000
        /*0062*/ 	.short	0x0000
        /*0064*/ 	.byte	0x00, 0xf5, 0x21, 0x00


	//----- nvinfo : EIATTR_SPARSE_MMA_MASK
	.align		4
.L_181:
        /*0068*/ 	.byte	0x03, 0x50
        /*006a*/ 	.short	0x0000


	//----- nvinfo : EIATTR_MAXREG_COUNT
	.align		4
        /*006c*/ 	.byte	0x03, 0x1b
        /*006e*/ 	.short	0x00ff


	//----- nvinfo : EIATTR_NUM_BARRIERS
	.align		4
        /*0070*/ 	.byte	0x02, 0x4c
        /*0072*/ 	.byte	0x01
	.zero		1


	//----- nvinfo : EIATTR_MERCURY_ISA_VERSION
	.align		4
        /*0074*/ 	.byte	0x03, 0x5f
        /*0076*/ 	.short	0x0101


	//----- nvinfo : EIATTR_COOP_GROUP_MASK_REGIDS
	.align		4
        /*0078*/ 	.byte	0x04, 0x29
        /*007a*/ 	.short	(.L_183 - .L_182)


	//   ....[0]....
.L_182:
        /*007c*/ 	.word	0xffffffff


	//   ....[1]....
        /*0080*/ 	.word	0xffffffff


	//   ....[2]....
        /*0084*/ 	.word	0xffffffff


	//   ....[3]....
        /*0088*/ 	.word	0xffffffff


	//   ....[4]....
        /*008c*/ 	.word	0xffffffff


	//   ....[5]....
        /*0090*/ 	.word	0xffffffff


	//   ....[6]....
        /*0094*/ 	.word	0xffffffff


	//   ....[7]....
        /*0098*/ 	.word	0xffffffff


	//   ....[8]....
        /*009c*/ 	.word	0xffffffff


	//   ....[9]....
        /*00a0*/ 	.word	0xffffffff


	//   ....[10]....
        /*00a4*/ 	.word	0x05000014


	//   ....[11]....
        /*00a8*/ 	.word	0x05000014


	//   ....[12]....
        /*00ac*/ 	.word	0x05000014


	//   ....[13]....
        /*00b0*/ 	.word	0x05000014


	//   ....[14]....
        /*00b4*/ 	.word	0x05000014


	//   ....[15]....
        /*00b8*/ 	.word	0x05000014


	//   ....[16]....
        /*00bc*/ 	.word	0x05000014


	//   ....[17]....
        /*00c0*/ 	.word	0x05000014


	//   ....[18]....
        /*00c4*/ 	.word	0x05000014


	//   ....[19]....
        /*00c8*/ 	.word	0x05000014


	//----- nvinfo : EIATTR_COOP_GROUP_INSTR_OFFSETS
	.align		4
.L_183:
        /*00cc*/ 	.byte	0x04, 0x28
        /*00ce*/ 	.short	(.L_185 - .L_184)


	//   ....[0]....
.L_184:
        /*00d0*/ 	.word	0x000010c0


	//   ....[1]....
        /*00d4*/ 	.word	0x000010e0


	//   ....[2]....
        /*00d8*/ 	.word	0x00001100


	//   ....[3]....
        /*00dc*/ 	.word	0x00001120


	//   ....[4]....
        /*00e0*/ 	.word	0x00001140


	//   ....[5]....
        /*00e4*/ 	.word	0x000012f0


	//   ....[6]....
        /*00e8*/ 	.word	0x00001310


	//   ....[7]....
        /*00ec*/ 	.word	0x00001330


	//   ....[8]....
        /*00f0*/ 	.word	0x00001350


	//   ....[9]....
        /*00f4*/ 	.word	0x00001370


	//   ....[10]....
        /*00f8*/ 	.word	0x00001720


	//   ....[11]....
        /*00fc*/ 	.word	0x000017c0


	//   ....[12]....
        /*0100*/ 	.word	0x00001830


	//   ....[13]....
        /*0104*/ 	.word	0x000018a0


	//   ....[14]....
        /*0108*/ 	.word	0x00001910


	//   ....[15]....
        /*010c*/ 	.word	0x00001990


	//   ....[16]....
        /*0110*/ 	.word	0x00001a30


	//   ....[17]....
        /*0114*/ 	.word	0x00001aa0


	//   ....[18]....
        /*0118*/ 	.word	0x00001b10


	//   ....[19]....
        /*011c*/ 	.word	0x00001b80


	//----- nvinfo : EIATTR_VRC_CTA_INIT_COUNT
	.align		4
.L_185:
        /*0120*/ 	.byte	0x02, 0x4a
	.zero		1
	.zero		1


	//----- nvinfo : EIATTR_EXIT_INSTR_OFFSETS
	.align		4
        /*0124*/ 	.byte	0x04, 0x1c
        /*0126*/ 	.short	(.L_187 - .L_186)


	//   ....[0]....
.L_186:
        /*0128*/ 	.word	0x00001650


	//   ....[1]....
        /*012c*/ 	.word	0x000016c0


	//----- nvinfo : EIATTR_CRS_STACK_SIZE
	.align		4
.L_187:
        /*0130*/ 	.byte	0x04, 0x1e
        /*0132*/ 	.short	(.L_189 - .L_188)
.L_188:
        /*0134*/ 	.word	0x00000000


	//----- nvinfo : EIATTR_CBANK_PARAM_SIZE
	.align		4
.L_189:
        /*0138*/ 	.byte	0x03, 0x19
        /*013a*/ 	.short	0x0030


	//----- nvinfo : EIATTR_PARAM_CBANK
	.align		4
        /*013c*/ 	.byte	0x04, 0x0a
        /*013e*/ 	.short	(.L_191 - .L_190)
	.align		4
.L_190:
        /*0140*/ 	.word	index@(.nv.constant0._Z19synthetic_sdpa_tileILi64ELi64ELi2ELi2EEvPK6__halfS2_S2_PS0_iPy)
        /*0144*/ 	.short	0x0380
        /*0146*/ 	.short	0x0030


	//----- nvinfo : EIATTR_SW_WAR
	.align		4
.L_191:
        /*0148*/ 	.byte	0x04, 0x36
        /*014a*/ 	.short	(.L_193 - .L_192)
.L_192:
        /*014c*/ 	.word	0x00000008
.L_193:


//--------------------- .nv.info._Z19synthetic_sdpa_tileILi32ELi64ELi2ELi8EEvPK6__halfS2_S2_PS0_iPy --------------------------
	.section	.nv.info._Z19synthetic_sdpa_tileILi32ELi64ELi2ELi8EEvPK6__halfS2_S2_PS0_iPy,"",@"SHT_CUDA_INFO"
	.sectionflags	@""
	.align	4


	//----- nvinfo : EIATTR_CUDA_API_VERSION
	.align		4
        /*0000*/ 	.byte	0x04, 0x37
        /*0002*/ 	.short	(.L_195 - .L_194)
.L_194:
        /*0004*/ 	.word	0x00000082


	//----- nvinfo : EIATTR_KPARAM_INFO
	.align		4
.L_195:
        /*0008*/ 	.byte	0x04, 0x17
        /*000a*/ 	.short	(.L_197 - .L_196)
.L_196:
        /*000c*/ 	.word	0x00000000
        /*0010*/ 	.short	0x0005
        /*0012*/ 	.short	0x0028
        /*0014*/ 	.byte	0x00, 0xf5, 0x21, 0x00


	//----- nvinfo : EIATTR_KPARAM_INFO
	.align		4
.L_197:
        /*0018*/ 	.byte	0x04, 0x17
        /*001a*/ 	.short	(.L_199 - .L_198)
.L_198:
        /*001c*/ 	.word	0x00000000
        /*0020*/ 	.short	0x0004
        /*0022*/ 	.short	0x0020
        /*0024*/ 	.byte	0x00, 0xf0, 0x11, 0x00


	//----- nvinfo : EIATTR_KPARAM_INFO
	.align		4
.L_199:
        /*0028*/ 	.byte	0x04, 0x17
        /*002a*/ 	.short	(.L_201 - .L_200)
.L_200:
        /*002c*/ 	.word	0x00000000
        /*0030*/ 	.short	0x0003
        /*0032*/ 	.short	0x0018
        /*0034*/ 	.byte	0x00, 0xf5, 0x21, 0x00


	//----- nvinfo : EIATTR_KPARAM_INFO
	.align		4
.L_201:
        /*0038*/ 	.byte	0x04, 0x17
        /*003a*/ 	.short	(.L_203 - .L_202)
.L_202:
        /*003c*/ 	.word	0x00000000
        /*0040*/ 	.short	0x0002
        /*0042*/ 	.short	0x0010
        /*0044*/ 	.byte	0x00, 0xf5, 0x21, 0x00


	//----- nvinfo : EIATTR_KPARAM_INFO
	.align		4
.L_203:
        /*0048*/ 	.byte	0x04, 0x17
        /*004a*/ 	.short	(.L_205 - .L_204)
.L_204:
        /*004c*/ 	.word	0x00000000
        /*0050*/ 	.short	0x0001
        /*0052*/ 	.short	0x0008
        /*0054*/ 	.byte	0x00, 0xf5, 0x21, 0x00


	//----- nvinfo : EIATTR_KPARAM_INFO
	.align		4
.L_205:
        /*0058*/ 	.byte	0x04, 0x17
        /*005a*/ 	.short	(.L_207 - .L_206)
.L_206:
        /*005c*/ 	.word	0x00000000
        /*0060*/ 	.short	0x0000
        /*0062*/ 	.short	0x0000
        /*0064*/ 	.byte	0x00, 0xf5, 0x21, 0x00


	//----- nvinfo : EIATTR_SPARSE_MMA_MASK
	.align		4
.L_207:
        /*0068*/ 	.byte	0x03, 0x50
        /*006a*/ 	.short	0x0000


	//----- nvinfo : EIATTR_MAXREG_COUNT
	.align		4
        /*006c*/ 	.byte	0x03, 0x1b
        /*006e*/ 	.short	0x00ff


	//----- nvinfo : EIATTR_NUM_BARRIERS
	.align		4
        /*0070*/ 	.byte	0x02, 0x4c
        /*0072*/ 	.byte	0x01
	.zero		1


	//----- nvinfo : EIATTR_MERCURY_ISA_VERSION
	.align		4
        /*0074*/ 	.byte	0x03, 0x5f
        /*0076*/ 	.short	0x0101


	//----- nvinfo : EIATTR_COOP_GROUP_MASK_REGIDS
	.align		4
        /*0078*/ 	.byte	0x04, 0x29
        /*007a*/ 	.short	(.L_209 - .L_208)


	//   ....[0]....
.L_208:
        /*007c*/ 	.word	0xffffffff


	//   ....[1]....
        /*0080*/ 	.word	0xffffffff


	//   ....[2]....
        /*0084*/ 	.word	0xffffffff


	//   ....[3]....
        /*0088*/ 	.word	0xffffffff


	//   ....[4]....
        /*008c*/ 	.word	0xffffffff


	//   ....[5]....
        /*0090*/ 	.word	0xffffffff


	//   ....[6]....
        /*0094*/ 	.word	0xffffffff


	//   ....[7]....
        /*0098*/ 	.word	0xffffffff


	//   ....[8]....
        /*009c*/ 	.word	0xffffffff


	//   ....[9]....
        /*00a0*/ 	.word	0x05000013


	//   ....[10]....
        /*00a4*/ 	.word	0x05000013


	//   ....[11]....
        /*00a8*/ 	.word	0x05000013


	//   ....[12]....
        /*00ac*/ 	.word	0x05000013


	//   ....[13]....
        /*00b0*/ 	.word	0x05000013


	//   ....[14]....
        /*00b4*/ 	.word	0x05000013


	//   ....[15]....
        /*00b8*/ 	.word	0x05000013


	//   ....[16]....
        /*00bc*/ 	.word	0x05000013


	//   ....[17]....
        /*00c0*/ 	.word	0x05000013


	//   ....[18]....
        /*00c4*/ 	.word	0x05000013


	//----- nvinfo : EIATTR_COOP_GROUP_INSTR_OFFSETS
	.align		4
.L_209:
        /*00c8*/ 	.byte	0x04, 0x28
        /*00ca*/ 	.short	(.L_211 - .L_210)


	//   ....[0]....
.L_210:
        /*00cc*/ 	.word	0x00001060


	//   ....[1]....
        /*00d0*/ 	.word	0x00001080


	//   ....[2]....
        /*00d4*/ 	.word	0x000010a0


	//   ....[3]....
        /*00d8*/ 	.word	0x000010c0


	//   ....[4]....
        /*00dc*/ 	.word	0x000010e0


	//   ....[5]....
        /*00e0*/ 	.word	0x00001280


	//   ....[6]....
        /*00e4*/ 	.word	0x000012a0


	//   ....[7]....
        /*00e8*/ 	.word	0x000012c0


	//   ....[8]....
        /*00ec*/ 	.word	0x000012e0


	//   ....[9]....
        /*00f0*/ 	.word	0x00001480


	//   ....[10]....
        /*00f4*/ 	.word	0x00001510


	//   ....[11]....
        /*00f8*/ 	.word	0x00001580


	//   ....[12]....
        /*00fc*/ 	.word	0x000015f0


	//   ....[13]....
        /*0100*/ 	.word	0x00001660


	//   ....[14]....
        /*0104*/ 	.word	0x000016f0


	//   ....[15]....
        /*0108*/ 	.word	0x00001780


	//   ....[16]....
        /*010c*/ 	.word	0x000017f0


	//   ....[17]....
        /*0110*/ 	.word	0x00001860


	//   ....[18]....
        /*0114*/ 	.word	0x00001900


	//----- nvinfo : EIATTR_VRC_CTA_INIT_COUNT
	.align		4
.L_211:
        /*0118*/ 	.byte	0x02, 0x4a
	.zero		1
	.zero		1


	//----- nvinfo : EIATTR_EXIT_INSTR_OFFSETS
	.align		4
        /*011c*/ 	.byte	0x04, 0x1c
        /*011e*/ 	.short	(.L_213 - .L_212)


	//   ....[0]....
.L_212:
        /*0120*/ 	.word	0x000013a0


	//   ....[1]....
        /*0124*/ 	.word	0x00001410


	//----- nvinfo : EIATTR_CRS_STACK_SIZE
	.align		4
.L_213:
        /*0128*/ 	.byte	0x04, 0x1e
        /*012a*/ 	.short	(.L_215 - .L_214)
.L_214:
        /*012c*/ 	.word	0x00000000


	//----- nvinfo : EIATTR_CBANK_PARAM_SIZE
	.align		4
.L_215:
        /*0130*/ 	.byte	0x03, 0x19
        /*0132*/ 	.short	0x0030


	//----- nvinfo : EIATTR_PARAM_CBANK
	.align		4
        /*0134*/ 	.byte	0x04, 0x0a
        /*0136*/ 	.short	(.L_217 - .L_216)
	.align		4
.L_216:
        /*0138*/ 	.word	index@(.nv.constant0._Z19synthetic_sdpa_tileILi32ELi64ELi2ELi8EEvPK6__halfS2_S2_PS0_iPy)
        /*013c*/ 	.short	0x0380
        /*013e*/ 	.short	0x0030


	//----- nvinfo : EIATTR_SW_WAR
	.align		4
.L_217:
        /*0140*/ 	.byte	0x04, 0x36
        /*0142*/ 	.short	(.L_219 - .L_218)
.L_218:
        /*0144*/ 	.word	0x00000008
.L_219:


//--------------------- .nv.info._Z19synthetic_sdpa_tileILi32ELi64ELi2ELi4EEvPK6__halfS2_S2_PS0_iPy --------------------------
	.section	.nv.info._Z19synthetic_sdpa_tileILi32ELi64ELi2ELi4EEvPK6__halfS2_S2_PS0_iPy,"",@"SHT_CUDA_INFO"
	.sectionflags	@""
	.align	4


	//----- nvinfo : EIATTR_CUDA_API_VERSION
	.align		4
        /*0000*/ 	.byte	0x04, 0x37
        /*0002*/ 	.short	(.L_221 - .L_220)
.L_220:
        /*0004*/ 	.word	0x00000082


	//----- nvinfo : EIATTR_KPARAM_INFO
	.align		4
.L_221:
        /*0008*/ 	.byte	0x04, 0x17
        /*000a*/ 	.short	(.L_223 - .L_222)
.L_222:
        /*000c*/ 	.word	0x00000000
        /*0010*/ 	.short	0x0005
        /*0012*/ 	.short	0x0028
        /*0014*/ 	.byte	0x00, 0xf5, 0x21, 0x00


	//----- nvinfo : EIATTR_KPARAM_INFO
	.align		4
.L_223:
        /*0018*/ 	.byte	0x04, 0x17
        /*001a*/ 	.short	(.L_225 - .L_224)
.L_224:
        /*001c*/ 	.word	0x00000000
        /*0020*/ 	.short	0x0004
        /*0022*/ 	.short	0x0020
        /*0024*/ 	.byte	0x00, 0xf0, 0x11, 0x00


	//----- nvinfo : EIATTR_KPARAM_INFO
	.align		4
.L_225:
        /*0028*/ 	.byte	0x04, 0x17
        /*002a*/ 	.short	(.L_227 - .L_226)
.L_226:
        /*002c*/ 	.word	0x00000000
        /*0030*/ 	.short	0x0003
        /*0032*/ 	.short	0x0018
        /*0034*/ 	.byte	0x00, 0xf5, 0x21, 0x00


	//----- nvinfo : EIATTR_KPARAM_INFO
	.align		4
.L_227:
        /*0038*/ 	.byte	0x04, 0x17
        /*003a*/ 	.short	(.L_229 - .L_228)
.L_228:
        /*003c*/ 	.word	0x00000000
        /*0040*/ 	.short	0x0002
        /*0042*/ 	.short	0x0010
        /*0044*/ 	.byte	0x00, 0xf5, 0x21, 0x00


	//----- nvinfo : EIATTR_KPARAM_INFO
	.align		4
.L_229:
        /*0048*/ 	.byte	0x04, 0x17
        /*004a*/ 	.short	(.L_231 - .L_230)
.L_230:
        /*004c*/ 	.word	0x00000000
        /*0050*/ 	.short	0x0001
        /*0052*/ 	.short	0x0008
        /*0054*/ 	.byte	0x00, 0xf5, 0x21, 0x00


	//----- nvinfo : EIATTR_KPARAM_INFO
	.align		4
.L_231:
        /*0058*/ 	.byte	0x04, 0x17
        /*005a*/ 	.short	(.L_233 - .L_232)
.L_232:
        /*005c*/ 	.word	0x00000000
        /*0060*/ 	.short	0x0000
        /*0062*/ 	.short	0x0000
        /*0064*/ 	.byte	0x00, 0xf5, 0x21, 0x00


	//----- nvinfo : EIATTR_SPARSE_MMA_MASK
	.align		4
.L_233:
        /*0068*/ 	.byte	0x03, 0x50
        /*006a*/ 	.short	0x0000


	//----- nvinfo : EIATTR_MAXREG_COUNT
	.align		4
        /*006c*/ 	.byte	0x03, 0x1b
        /*006e*/ 	.short	0x00ff


	//----- nvinfo : EIATTR_NUM_BARRIERS
	.align		4
        /*0070*/ 	.byte	0x02, 0x4c
        /*0072*/ 	.byte	0x01
	.zero		1


	//----- nvinfo : EIATTR_MERCURY_ISA_VERSION
	.align		4
        /*0074*/ 	.byte	0x03, 0x5f
        /*0076*/ 	.short	0x0101


	//----- nvinfo : EIATTR_COOP_GROUP_MASK_REGIDS
	.align		4
        /*0078*/ 	.byte	0x04, 0x29
        /*007a*/ 	.short	(.L_235 - .L_234)


	//   ....[0]....
.L_234:
        /*007c*/ 	.word	0xffffffff


	//   ....[1]....
        /*0080*/ 	.word	0xffffffff


	//   ....[2]....
        /*0084*/ 	.word	0xffffffff


	//   ....[3]....
        /*0088*/ 	.word	0xffffffff


	//   ....[4]....
        /*008c*/ 	.word	0xffffffff


	//   ....[5]....
        /*0090*/ 	.word	0xffffffff


	//   ....[6]....
        /*0094*/ 	.word	0xffffffff


	//   ....[7]....
        /*0098*/ 	.word	0xffffffff


	//   ....[8]....
        /*009c*/ 	.word	0xffffffff


	//   ....[9]....
        /*00a0*/ 	.word	0x05000013


	//   ....[10]....
        /*00a4*/ 	.word	0x05000013


	//   ....[11]....
        /*00a8*/ 	.word	0x05000013


	//   ....[12]....
        /*00ac*/ 	.word	0x05000013


	//   ....[13]....
        /*00b0*/ 	.word	0x05000013


	//   ....[14]....
        /*00b4*/ 	.word	0x05000013


	//   ....[15]....
        /*00b8*/ 	.word	0x05000013


	//   ....[16]....
        /*00bc*/ 	.word	0x05000013


	//   ....[17]....
        /*00c0*/ 	.word	0x05000013


	//   ....[18]....
        /*00c4*/ 	.word	0x05000013


	//----- nvinfo : EIATTR_COOP_GROUP_INSTR_OFFSETS
	.align		4
.L_235:
        /*00c8*/ 	.byte	0x04, 0x28
        /*00ca*/ 	.short	(.L_237 - .L_236)


	//   ....[0]....
.L_236:
        /*00cc*/ 	.word	0x00001060


	//   ....[1]....
        /*00d0*/ 	.word	0x00001080


	//   ....[2]....
        /*00d4*/ 	.word	0x000010a0


	//   ....[3]....
        /*00d8*/ 	.word	0x000010c0


	//   ....[4]....
        /*00dc*/ 	.word	0x000010e0


	//   ....[5]....
        /*00e0*/ 	.word	0x00001280


	//   ....[6]....
        /*00e4*/ 	.word	0x000012a0


	//   ....[7]....
        /*00e8*/ 	.word	0x000012c0


	//   ....[8]....
        /*00ec*/ 	.word	0x000012e0


	//   ....[9]....
        /*00f0*/ 	.word	0x00001480


	//   ....[10]....
        /*00f4*/ 	.word	0x00001510


	//   ....[11]....
        /*00f8*/ 	.word	0x00001580


	//   ....[12]....
        /*00fc*/ 	.word	0x000015f0


	//   ....[13]....
        /*0100*/ 	.word	0x00001660


	//   ....[14]....
        /*0104*/ 	.word	0x000016f0


	//   ....[15]....
        /*0108*/ 	.word	0x00001780


	//   ....[16]....
        /*010c*/ 	.word	0x000017f0


	//   ....[17]....
        /*0110*/ 	.word	0x00001860


	//   ....[18]....
        /*0114*/ 	.word	0x00001900


	//----- nvinfo : EIATTR_VRC_CTA_INIT_COUNT
	.align		4
.L_237:
        /*0118*/ 	.byte	0x02, 0x4a
	.zero		1
	.zero		1


	//----- nvinfo : EIATTR_EXIT_INSTR_OFFSETS
	.align		4
        /*011c*/ 	.byte	0x04, 0x1c
        /*011e*/ 	.short	(.L_239 - .L_238)


	//   ....[0]....
.L_238:
        /*0120*/ 	.word	0x000013a0


	//   ....[1]....
        /*0124*/ 	.word	0x00001410


	//----- nvinfo : EIATTR_CRS_STACK_SIZE
	.align		4
.L_239:
        /*0128*/ 	.byte	0x04, 0x1e
        /*012a*/ 	.short	(.L_241 - .L_240)
.L_240:
        /*012c*/ 	.word	0x00000000


	//----- nvinfo : EIATTR_CBANK_PARAM_SIZE
	.align		4
.L_241:
        /*0130*/ 	.byte	0x03, 0x19
        /*0132*/ 	.short	0x0030


	//----- nvinfo : EIATTR_PARAM_CBANK
	.align		4
        /*0134*/ 	.byte	0x04, 0x0a
        /*0136*/ 	.short	(.L_243 - .L_242)
	.align		4
.L_242:
        /*0138*/ 	.word	index@(.nv.constant0._Z19synthetic_sdpa_tileILi32ELi64ELi2ELi4EEvPK6__halfS2_S2_PS0_iPy)
        /*013c*/ 	.short	0x0380
        /*013e*/ 	.short	0x0030


	//----- nvinfo : EIATTR_SW_WAR
	.align		4
.L_243:
        /*0140*/ 	.byte	0x04, 0x36
        /*0142*/ 	.short	(.L_245 - .L_244)
.L_244:
        /*0144*/ 	.word	0x00000008
.L_245:


//--------------------- .nv.info._Z19synthetic_sdpa_tileILi32ELi64ELi2ELi2EEvPK6__halfS2_S2_PS0_iPy --------------------------
	.section	.nv.info._Z19synthetic_sdpa_tileILi32ELi64ELi2ELi2EEvPK6__halfS2_S2_PS0_iPy,"",@"SHT_CUDA_INFO"
	.sectionflags	@""
	.align	4


	//----- nvinfo : EIATTR_CUDA_API_VERSION
	.align		4
        /*0000*/ 	.byte	0x04, 0x37
        /*0002*/ 	.short	(.L_247 - .L_246)
.L_246:
        /*0004*/ 	.word	0x00000082


	//----- nvinfo : EIATTR_KPARAM_INFO
	.align		4
.L_247:
        /*0008*/ 	.byte	0x04, 0x17
        /*000a*/ 	.short	(.L_249 - .L_248)
.L_248:
        /*000c*/ 	.word	0x00000000
        /*0010*/ 	.short	0x0005
        /*0012*/ 	.short	0x0028
        /*0014*/ 	.byte	0x00, 0xf5, 0x21, 0x00


	//----- nvinfo : EIATTR_KPARAM_INFO
	.align		4
.L_249:
        /*0018*/ 	.byte	0x04, 0x17
        /*001a*/ 	.short	(.L_251 - .L_250)
.L_250:
        /*001c*/ 	.word	0x00000000
        /*0020*/ 	.short	0x0004
        /*0022*/ 	.short	0x0020
        /*0024*/ 	.byte	0x00, 0xf0, 0x11, 0x00


	//----- nvinfo : EIATTR_KPARAM_INFO
	.align		4
.L_251:
        /*0028*/ 	.byte	0x04, 0x17
        /*002a*/ 	.short	(.L_253 - .L_252)
.L_252:
        /*002c*/ 	.word	0x00000000
        /*0030*/ 	.short	0x0003
        /*0032*/ 	.short	0x0018
        /*0034*/ 	.byte	0x00, 0xf5, 0x21, 0x00


	//----- nvinfo : EIATTR_KPARAM_INFO
	.align		4
.L_253:
        /*0038*/ 	.byte	0x04, 0x17
        /*003a*/ 	.short	(.L_255 - .L_254)
.L_254:
        /*003c*/ 	.word	0x00000000
        /*0040*/ 	.short	0x0002
        /*0042*/ 	.short	0x0010
        /*0044*/ 	.byte	0x00, 0xf5, 0x21, 0x00


	//----- nvinfo : EIATTR_KPARAM_INFO
	.align		4
.L_255:
        /*0048*/ 	.byte	0x04, 0x17
        /*004a*/ 	.short	(.L_257 - .L_256)
.L_256:
        /*004c*/ 	.word	0x00000000
        /*0050*/ 	.short	0x0001
        /*0052*/ 	.short	0x0008
        /*0054*/ 	.byte	0x00, 0xf5, 0x21, 0x00


	//----- nvinfo : EIATTR_KPARAM_INFO
	.align		4
.L_257:
        /*0058*/ 	.byte	0x04, 0x17
        /*005a*/ 	.short	(.L_259 - .L_258)
.L_258:
        /*005c*/ 	.word	0x00000000
        /*0060*/ 	.short	0x0000
        /*0062*/ 	.short	0x0000
        /*0064*/ 	.byte	0x00, 0xf5, 0x21, 0x00


	//----- nvinfo : EIATTR_SPARSE_MMA_MASK
	.align		4
.L_259:
        /*0068*/ 	.byte	0x03, 0x50
        /*006a*/ 	.short	0x0000


	//----- nvinfo : EIATTR_MAXREG_COUNT
	.align		4
        /*006c*/ 	.byte	0x03, 0x1b
        /*006e*/ 	.short	0x00ff


	//----- nvinfo : EIATTR_NUM_BARRIERS
	.align		4
        /*0070*/ 	.byte	0x02, 0x4c
        /*0072*/ 	.byte	0x01
	.zero		1


	//----- nvinfo : EIATTR_MERCURY_ISA_VERSION
	.align		4
        /*0074*/ 	.byte	0x03, 0x5f
        /*0076*/ 	.short	0x0101


	//----- nvinfo : EIATTR_COOP_GROUP_MASK_REGIDS
	.align		4
        /*0078*/ 	.byte	0x04, 0x29
        /*007a*/ 	.short	(.L_261 - .L_260)


	//   ....[0]....
.L_260:
        /*007c*/ 	.word	0xffffffff


	//   ....[1]....
        /*0080*/ 	.word	0xffffffff


	//   ....[2]....
        /*0084*/ 	.word	0xffffffff


	//   ....[3]....
        /*0088*/ 	.word	0xffffffff


	//   ....[4]....
        /*008c*/ 	.word	0xffffffff


	//   ....[5]....
        /*0090*/ 	.word	0xffffffff


	//   ....[6]....
        /*0094*/ 	.word	0xffffffff


	//   ....[7]....
        /*0098*/ 	.word	0xffffffff


	//   ....[8]....
        /*009c*/ 	.word	0xffffffff


	//   ....[9]....
        /*00a0*/ 	.word	0x05000013


	//   ....[10]....
        /*00a4*/ 	.word	0x05000013


	//   ....[11]....
        /*00a8*/ 	.word	0x05000013


	//   ....[12]....
        /*00ac*/ 	.word	0x05000013


	//   ....[13]....
        /*00b0*/ 	.word	0x05000013


	//   ....[14]....
        /*00b4*/ 	.word	0x05000013


	//   ....[15]....
        /*00b8*/ 	.word	0x05000013


	//   ....[16]....
        /*00bc*/ 	.word	0x05000013


	//   ....[17]....
        /*00c0*/ 	.word	0x05000013


	//   ....[18]....
        /*00c4*/ 	.word	0x05000013


	//----- nvinfo : EIATTR_COOP_GROUP_INSTR_OFFSETS
	.align		4
.L_261:
        /*00c8*/ 	.byte	0x04, 0x28
        /*00ca*/ 	.short	(.L_263 - .L_262)


	//   ....[0]....
.L_262:
        /*00cc*/ 	.word	0x00001060


	//   ....[1]....
        /*00d0*/ 	.word	0x00001080


	//   ....[2]....
        /*00d4*/ 	.word	0x000010a0


	//   ....[3]....
        /*00d8*/ 	.word	0x000010c0


	//   ....[4]....
        /*00dc*/ 	.word	0x000010e0


	//   ....[5]....
        /*00e0*/ 	.word	0x00001280


	//   ....[6]....
        /*00e4*/ 	.word	0x000012a0


	//   ....[7]....
        /*00e8*/ 	.word	0x000012c0


	//   ....[8]....
        /*00ec*/ 	.word	0x000012e0


	//   ....[9]....
        /*00f0*/ 	.word	0x00001480


	//   ....[10]....
        /*00f4*/ 	.word	0x00001510


	//   ....[11]....
        /*00f8*/ 	.word	0x00001580


	//   ....[12]....
        /*00fc*/ 	.word	0x000015f0


	//   ....[13]....
        /*0100*/ 	.word	0x00001660


	//   ....[14]....
        /*0104*/ 	.word	0x000016f0


	//   ....[15]....
        /*0108*/ 	.word	0x00001780


	//   ....[16]....
        /*010c*/ 	.word	0x000017f0


	//   ....[17]....
        /*0110*/ 	.word	0x00001860


	//   ....[18]....
        /*0114*/ 	.word	0x00001900


	//----- nvinfo : EIATTR_VRC_CTA_INIT_COUNT
	.align		4
.L_263:
        /*0118*/ 	.byte	0x02, 0x4a
	.zero		1
	.zero		1


	//----- nvinfo : EIATTR_EXIT_INSTR_OFFSETS
	.align		4
        /*011c*/ 	.byte	0x04, 0x1c
        /*011e*/ 	.short	(.L_265 - .L_264)


	//   ....[0]....
.L_264:
        /*0120*/ 	.word	0x000013a0


	//   ....[1]....
        /*0124*/ 	.word	0x00001410


	//----- nvinfo : EIATTR_CRS_STACK_SIZE
	.align		4
.L_265:
        /*0128*/ 	.byte	0x04, 0x1e
        /*012a*/ 	.short	(.L_267 - .L_266)
.L_266:
        /*012c*/ 	.word	0x00000000


	//----- nvinfo : EIATTR_CBANK_PARAM_SIZE
	.align		4
.L_267:
        /*0130*/ 	.byte	0x03, 0x19
        /*0132*/ 	.short	0x0030


	//----- nvinfo : EIATTR_PARAM_CBANK
	.align		4
        /*0134*/ 	.byte	0x04, 0x0a
        /*0136*/ 	.short	(.L_269 - .L_268)
	.align		4
.L_268:
        /*0138*/ 	.word	index@(.nv.constant0._Z19synthetic_sdpa_tileILi32ELi64ELi2ELi2EEvPK6__halfS2_S2_PS0_iPy)
        /*013c*/ 	.short	0x0380
        /*013e*/ 	.short	0x0030


	//----- nvinfo : EIATTR_SW_WAR
	.align		4
.L_269:
        /*0140*/ 	.byte	0x04, 0x36
        /*0142*/ 	.short	(.L_271 - .L_270)
.L_270:
        /*0144*/ 	.word	0x00000008
.L_271:


//--------------------- .nv.callgraph             --------------------------
	.section	.nv.callgraph,"",@"SHT_CUDA_CALLGRAPH"
	.align	4
	.sectionentsize	8
	.align		4
        /*0000*/ 	.word	0x00000000
	.align		4
        /*0004*/ 	.word	0xffffffff
	.align		4
        /*0008*/ 	.word	0x00000000
	.align		4
        /*000c*/ 	.word	0xfffffffe
	.align		4
        /*0010*/ 	.word	0x00000000
	.align		4
        /*0014*/ 	.word	0xfffffffd
	.align		4
        /*0018*/ 	.word	0x00000000
	.align		4
        /*001c*/ 	.word	0xfffffffc


//--------------------- .text._Z19synthetic_sdpa_tileILi64ELi128ELi2ELi4EEvPK6__halfS2_S2_PS0_iPy --------------------------
	.section	.text._Z19synthetic_sdpa_tileILi64ELi128ELi2ELi4EEvPK6__halfS2_S2_PS0_iPy,"ax",@progbits
	.align	128
        .global         _Z19synthetic_sdpa_tileILi64ELi128ELi2ELi4EEvPK6__halfS2_S2_PS0_iPy
        .type           _Z19synthetic_sdpa_tileILi64ELi128ELi2ELi4EEvPK6__halfS2_S2_PS0_iPy,@function
        .size           _Z19synthetic_sdpa_tileILi64ELi128ELi2ELi4EEvPK6__halfS2_S2_PS0_iPy,(.L_x_316 - _Z19synthetic_sdpa_tileILi64ELi128ELi2ELi4EEvPK6__halfS2_S2_PS0_iPy)
        .other          _Z19synthetic_sdpa_tileILi64ELi128ELi2ELi4EEvPK6__halfS2_S2_PS0_iPy,@"STO_CUDA_ENTRY STV_DEFAULT"
_Z19synthetic_sdpa_tileILi64ELi128ELi2ELi4EEvPK6__halfS2_S2_PS0_iPy:
.text._Z19synthetic_sdpa_tileILi64ELi128ELi2ELi4EEvPK6__halfS2_S2_PS0_iPy:
[----:B------:R-:W0:Y:S01]  /*0000*/  LDC R1, c[0x0][0x37c] ;  /* 0x0000df00ff017b82 */ /* 0x000e220000000800 */
[----:B------:R-:W1:Y:S07]  /*0010*/  S2R R10, SR_TID.X ;  /* 0x00000000000a7919 */ /* 0x000e6e0000002100 */
[----:B------:R-:W2:Y:S01]  /*0020*/  LDC R11, c[0x0][0x360] ;  /* 0x0000d800ff0b7b82 */ /* 0x000ea20000000800 */
[----:B0-----:R-:W-:Y:S01]  /*0030*/  VIADD R1, R1, 0xfffffff0 ;  /* 0xfffffff001017836 */ /* 0x001fe20000000000 */
[----:B------:R-:W0:Y:S01]  /*0040*/  LDCU.64 UR8, c[0x0][0x358] ;  /* 0x00006b00ff0877ac */ /* 0x000e220008000a00 */
[----:B------:R-:W-:Y:S01]  /*0050*/  CS2R R2, SR_CLOCKLO ;  /* 0x0000000000027805 */ /* 0x000fe20000015000 */
[----:B------:R-:W3:Y:S01]  /*0060*/  LDCU UR4, c[0x0][0x3a0] ;  /* 0x00007400ff0477ac */ /* 0x000ee20008000800 */
[----:B------:R-:W-:-:S02]  /*0070*/  HFMA2 R5, -RZ, RZ, 0, 0 ;  /* 0x00000000ff057431 */ /* 0x000fc400000001ff */
[----:B------:R-:W-:Y:S01]  /*0080*/  IMAD.MOV.U32 R4, RZ, RZ, -0x2feafd07 ;  /* 0xd01502f9ff047424 */ /* 0x000fe200078e00ff */
[----:B------:R4:W-:Y:S04]  /*0090*/  STL.64 [R1+0x8], RZ ;  /* 0x000008ff01007387 */ /* 0x0009e80000100a00 */
[----:B------:R4:W-:Y:S01]  /*00a0*/  STL.64 [R1], R4 ;  /* 0x0000000401007387 */ /* 0x0009e20000100a00 */
[----:B---3--:R-:W-:-:S09]  /*00b0*/  UISETP.GE.AND UP0, UPT, UR4, 0x1, UPT ;  /* 0x000000010400788c */ /* 0x008fd2000bf06270 */
[----:B012-4-:R-:W-:Y:S05]  /*00c0*/  BRA.U !UP0, `(.L_x_0) ;  /* 0x0000001508587547 */ /* 0x017fea000b800000 */
[C---:B------:R-:W-:Y:S01]  /*00d0*/  IMAD.IADD R0, R10.reuse, 0x1, R11 ;  /* 0x000000010a007824 */ /* 0x040fe200078e020b */
[----:B------:R-:W-:Y:S02]  /*00e0*/  LOP3.LUT R12, R10, 0x1f, RZ, 0xc0, !PT ;  /* 0x0000001f0a0c7812 */ /* 0x000fe400078ec0ff */
[----:B------:R-:W-:Y:S02]  /*00f0*/  LOP3.LUT R5, R11, 0xffff, RZ, 0xc0, !PT ;  /* 0x0000ffff0b057812 */ /* 0x000fe400078ec0ff */
[----:B------:R-:W-:Y:S02]  /*0100*/  LOP3.LUT R4, R0, 0x1fff, RZ, 0x3c, !PT ;  /* 0x00001fff00047812 */ /* 0x000fe400078e3cff */
[----:B------:R-:W-:Y:S02]  /*0110*/  MOV R8, 0x140 ;  /* 0x0000014000087802 */ /* 0x000fe40000000f00 */
[----:B------:R-:W-:-:S07]  /*0120*/  LOP3.LUT R4, R4, 0xffff, RZ, 0xc0, !PT ;  /* 0x0000ffff04047812 */ /* 0x000fce00078ec0ff */
[----:B------:R-:W-:Y:S05]  /*0130*/  CALL.REL.NOINC `($__internal_0_$__cuda_sm20_div_u16) ;  /* 0x00000018009c7944 */ /* 0x000fea0003c00000 */
[----:B------:R-:W0:Y:S01]  /*0140*/  LDCU UR4, c[0x0][0x3a0] ;  /* 0x00007400ff0477ac */ /* 0x000e220008000800 */
[----:B------:R-:W-:Y:S01]  /*0150*/  LOP3.LUT R13, R13, 0x3, RZ, 0xc0, !PT ;  /* 0x000000030d0d7812 */ /* 0x000fe200078ec0ff */
[--C-:B------:R-:W-:Y:S01]  /*0160*/  IMAD.IADD R14, R0, 0x1, R11.reuse ;  /* 0x00000001000e7824 */ /* 0x100fe200078e020b */
[----:B------:R-:W-:Y:S01]  /*0170*/  SHF.R.U32.HI R15, RZ, 0x5, R11 ;  /* 0x00000005ff0f7819 */ /* 0x000fe2000001160b */
[----:B0-----:R-:W-:-:S04]  /*0180*/  UIADD3 UR4, UPT, UPT, UR4, 0x7f, URZ ;  /* 0x0000007f04047890 */ /* 0x001fc8000fffe0ff */
[----:B------:R-:W-:-:S03]  /*0190*/  USHF.R.U32.HI UR6, URZ, 0x7, UR4 ;  /* 0x00000007ff067899 */ /* 0x000fc60008011604 */
[----:B------:R-:W-:-:S09]  /*01a0*/  UMOV UR4, URZ ;  /* 0x000000ff00047c82 */ /* 0x000fd20008000000 */
.L_x_23:
[----:B------:R-:W-:Y:S01]  /*01b0*/  ISETP.NE.AND P0, PT, R13, 0x2, PT ;  /* 0x000000020d00780c */ /* 0x000fe20003f05270 */
[----:B------:R-:W-:Y:S01]  /*01c0*/  BSSY.RECONVERGENT B0, `(.L_x_1) ;  /* 0x0000044000007945 */ /* 0x000fe20003800200 */
[----:B------:R-:W-:Y:S01]  /*01d0*/  MOV R17, UR4 ;  /* 0x0000000400117c02 */ /* 0x000fe20008000f00 */
[----:B------:R-:W-:Y:S01]  /*01e0*/  UIADD3 UR4, UPT, UPT, UR4, 0x1, URZ ;  /* 0x0000000104047890 */ /* 0x000fe2000fffe0ff */
[----:B------:R-:W-:-:S03]  /*01f0*/  IMAD.MOV.U32 R16, RZ, RZ, R10 ;  /* 0x000000ffff107224 */ /* 0x000fc600078e000a */
[----:B------:R-:W-:-:S06]  /*0200*/  UISETP.NE.AND UP0, UPT, UR4, UR6, UPT ;  /* 0x000000060400728c */ /* 0x000fcc000bf05270 */
[----:B01----:R-:W-:Y:S05]  /*0210*/  @!P0 BRA `(.L_x_2) ;  /* 0x0000000000f88947 */ /* 0x003fea0003800000 */
[----:B------:R-:W0:Y:S01]  /*0220*/  LDC R4, c[0x0][0x3a0] ;  /* 0x0000e800ff047b82 */ /* 0x000e220000000800 */
[----:B------:R-:W-:Y:S01]  /*0230*/  SHF.R.U32.HI R8, RZ, 0x6, R10 ;  /* 0x00000006ff087819 */ /* 0x000fe2000001160a */
[----:B------:R-:W-:Y:S01]  /*0240*/  BSSY.RECONVERGENT B1, `(.L_x_3) ;  /* 0x0000011000017945 */ /* 0x000fe20003800200 */
[----:B------:R-:W-:-:S03]  /*0250*/  ISETP.NE.AND P1, PT, R13, 0x3, PT ;  /* 0x000000030d00780c */ /* 0x000fc60003f25270 */
[----:B------:R-:W-:-:S05]  /*0260*/  IMAD R5, R17, 0x80, R8 ;  /* 0x0000008011057824 */ /* 0x000fca00078e0208 */
[----:B0-----:R-:W-:-:S13]  /*0270*/  ISETP.GE.AND P0, PT, R5, R4, PT ;  /* 0x000000040500720c */ /* 0x001fda0003f06270 */
[----:B------:R-:W-:Y:S05]  /*0280*/  @P0 BRA `(.L_x_4) ;  /* 0x0000000000300947 */ /* 0x000fea0003800000 */
[----:B------:R-:W0:Y:S01]  /*0290*/  LDC.64 R6, c[0x0][0x388] ;  /* 0x0000e200ff067b82 */ /* 0x000e220000000a00 */
[----:B------:R-:W-:-:S05]  /*02a0*/  LEA R5, R17, R10, 0xd ;  /* 0x0000000a11057211 */ /* 0x000fca00078e68ff */
[----:B0-----:R-:W-:-:S06]  /*02b0*/  IMAD.WIDE R6, R5, 0x2, R6 ;  /* 0x0000000205067825 */ /* 0x001fcc00078e0206 */
[----:B------:R-:W2:Y:S01]  /*02c0*/  LDG.E.U16.CONSTANT R6, desc[UR8][R6.64] ;  /* 0x0000000806067981 */ /* 0x000ea2000c1e9500 */
[----:B------:R-:W0:Y:S01]  /*02d0*/  S2UR UR7, SR_CgaCtaId ;  /* 0x00000000000779c3 */ /* 0x000e220000008800 */
[----:B------:R-:W-:Y:S01]  /*02e0*/  UMOV UR5, 0x400 ;  /* 0x0000040000057882 */ /* 0x000fe20000000000 */
[----:B------:R-:W-:-:S05]  /*02f0*/  IMAD.SHL.U32 R5, R10, 0x2, RZ ;  /* 0x000000020a057824 */ /* 0x000fca00078e00ff */
[----:B------:R-:W-:Y:S01]  /*0300*/  LOP3.LUT R5, R5, 0x7e, RZ, 0xc0, !PT ;  /* 0x0000007e05057812 */ /* 0x000fe200078ec0ff */
[----:B0-----:R-:W-:-:S06]  /*0310*/  ULEA UR5, UR7, UR5, 0x18 ;  /* 0x0000000507057291 */ /* 0x001fcc000f8ec0ff */
[----:B------:R-:W-:-:S05]  /*0320*/  LEA R8, R8, UR5, 0x7 ;  /* 0x0000000508087c11 */ /* 0x000fca000f8e38ff */
[----:B------:R-:W-:-:S05]  /*0330*/  IMAD.IADD R5, R8, 0x1, R5 ;  /* 0x0000000108057824 */ /* 0x000fca00078e0205 */
[----:B--2---:R0:W-:Y:S02]  /*0340*/  STS.U16 [R5], R6 ;  /* 0x0000000605007388 */ /* 0x0041e40000000400 */
.L_x_4:
[----:B------:R-:W-:Y:S05]  /*0350*/  BSYNC.RECONVERGENT B1 ;  /* 0x0000000000017941 */ /* 0x000fea0003800200 */
.L_x_3:
[----:B------:R-:W-:Y:S01]  /*0360*/  MOV R16, R0 ;  /* 0x0000000000107202 */ /* 0x000fe20000000f00 */
[----:B------:R-:W-:Y:S06]  /*0370*/  @!P1 BRA `(.L_x_2) ;  /* 0x0000000000a09947 */ /* 0x000fec0003800000 */
[----:B------:R-:W-:Y:S01]  /*0380*/  SHF.R.U32.HI R16, RZ, 0x6, R0 ;  /* 0x00000006ff107819 */ /* 0x000fe20000011600 */
[----:B------:R-:W-:Y:S01]  /*0390*/  BSSY.RECONVERGENT B1, `(.L_x_5) ;  /* 0x0000012000017945 */ /* 0x000fe20003800200 */
[----:B------:R-:W-:-:S03]  /*03a0*/  ISETP.NE.AND P1, PT, R13, RZ, PT ;  /* 0x000000ff0d00720c */ /* 0x000fc60003f25270 */
[----:B0-----:R-:W-:-:S05]  /*03b0*/  IMAD R5, R17, 0x80, R16 ;  /* 0x0000008011057824 */ /* 0x001fca00078e0210 */
[----:B------:R-:W-:-:S13]  /*03c0*/  ISETP.GE.AND P0, PT, R5, R4, PT ;  /* 0x000000040500720c */ /* 0x000fda0003f06270 */
[----:B------:R-:W-:Y:S05]  /*03d0*/  @P0 BRA `(.L_x_6) ;  /* 0x0000000000340947 */ /* 0x000fea0003800000 */
[----:B------:R-:W0:Y:S01]  /*03e0*/  LDC.64 R6, c[0x0][0x388] ;  /* 0x0000e200ff067b82 */ /* 0x000e220000000a00 */
[----:B------:R-:W-:-:S05]  /*03f0*/  LOP3.LUT R8, R0, 0xfff, RZ, 0xc0, !PT ;  /* 0x00000fff00087812 */ /* 0x000fca00078ec0ff */
[----:B------:R-:W-:-:S04]  /*0400*/  IMAD R5, R17, 0x2000, R8 ;  /* 0x0000200011057824 */ /* 0x000fc800078e0208 */
[----:B0-----:R-:W-:-:S06]  /*0410*/  IMAD.WIDE R6, R5, 0x2, R6 ;  /* 0x0000000205067825 */ /* 0x001fcc00078e0206 */
[----:B------:R-:W2:Y:S01]  /*0420*/  LDG.E.U16.CONSTANT R6, desc[UR8][R6.64] ;  /* 0x0000000806067981 */ /* 0x000ea2000c1e9500 */
[----:B------:R-:W0:Y:S01]  /*0430*/  S2UR UR7, SR_CgaCtaId ;  /* 0x00000000000779c3 */ /* 0x000e220000008800 */
[----:B------:R-:W-:Y:S01]  /*0440*/  UMOV UR5, 0x400 ;  /* 0x0000040000057882 */ /* 0x000fe20000000000 */
[----:B------:R-:W-:-:S04]  /*0450*/  SHF.L.U32 R5, R0, 0x1, RZ ;  /* 0x0000000100057819 */ /* 0x000fc800000006ff */
[----:B------:R-:W-:Y:S01]  /*0460*/  LOP3.LUT R5, R5, 0x7e, RZ, 0xc0, !PT ;  /* 0x0000007e05057812 */ /* 0x000fe200078ec0ff */
[----:B0-----:R-:W-:-:S06]  /*0470*/  ULEA UR5, UR7, UR5, 0x18 ;  /* 0x0000000507057291 */ /* 0x001fcc000f8ec0ff */
[----:B------:R-:W-:-:S05]  /*0480*/  LEA R16, R16, UR5, 0x7 ;  /* 0x0000000510107c11 */ /* 0x000fca000f8e38ff */
[----:B------:R-:W-:-:S05]  /*0490*/  IMAD.IADD R5, R16, 0x1, R5 ;  /* 0x0000000110057824 */ /* 0x000fca00078e0205 */
[----:B--2---:R0:W-:Y:S02]  /*04a0*/  STS.U16 [R5], R6 ;  /* 0x0000000605007388 */ /* 0x0041e40000000400 */
.L_x_6:
[----:B------:R-:W-:Y:S05]  /*04b0*/  BSYNC.RECONVERGENT B1 ;  /* 0x0000000000017941 */ /* 0x000fea0003800200 */
.L_x_5:
[----:B------:R-:W-:Y:S01]  /*04c0*/  IMAD.MOV.U32 R16, RZ, RZ, R14 ;  /* 0x000000ffff107224 */ /* 0x000fe200078e000e */
[----:B------:R-:W-:Y:S06]  /*04d0*/  @!P1 BRA `(.L_x_2) ;  /* 0x0000000000489947 */ /* 0x000fec0003800000 */
[----:B------:R-:W-:Y:S01]  /*04e0*/  SHF.R.U32.HI R8, RZ, 0x6, R14 ;  /* 0x00000006ff087819 */ /* 0x000fe2000001160e */
[----:B------:R-:W-:-:S03]  /*04f0*/  IMAD.IADD R16, R14, 0x1, R11 ;  /* 0x000000010e107824 */ /* 0x000fc600078e020b */
[----:B0-----:R-:W-:-:S04]  /*0500*/  LEA R5, R17, R8, 0x7 ;  /* 0x0000000811057211 */ /* 0x001fc800078e38ff */
        /* <DEDUP_REMOVED lines=15> */
.L_x_2:
[----:B------:R-:W-:Y:S05]  /*0600*/  BSYNC.RECONVERGENT B0 ;  /* 0x0000000000007941 */ /* 0x000fea0003800200 */
.L_x_1:
[----:B------:R-:W-:Y:S01]  /*0610*/  BSSY.RECONVERGENT B0, `(.L_x_7) ;  /* 0x0000054000007945 */ /* 0x000fe20003800200 */
[C-C-:B------:R-:W-:Y:S01]  /*0620*/  IMAD R18, R11.reuse, 0x2, R16.reuse ;  /* 0x000000020b127824 */ /* 0x140fe200078e0210 */
[----:B------:R-:W-:Y:S01]  /*0630*/  IADD3 R22, PT, PT, R16, R11, RZ ;  /* 0x0000000b10167210 */ /* 0x000fe20007ffe0ff */
[----:B------:R-:W-:Y:S01]  /*0640*/  IMAD R20, R11, 0x3, R16 ;  /* 0x000000030b147824 */ /* 0x000fe200078e0210 */
[----:B------:R-:W2:Y:S06]  /*0650*/  LDCU UR5, c[0x0][0x3a0] ;  /* 0x00007400ff0577ac */ /* 0x000eac0008000800 */
.L_x_8:
[----:B------:R-:W-:Y:S02]  /*0660*/  SHF.R.U32.HI R24, RZ, 0x6, R16 ;  /* 0x00000006ff187819 */ /* 0x000fe40000011610 */
[----:B-1-3--:R-:W-:Y:S02]  /*0670*/  SHF.R.U32.HI R4, RZ, 0x6, R22 ;  /* 0x00000006ff047819 */ /* 0x00afe40000011616 */
[----:B0-----:R-:W-:Y:S01]  /*0680*/  SHF.R.U32.HI R6, RZ, 0x6, R18 ;  /* 0x00000006ff067819 */ /* 0x001fe20000011612 */
[----:B------:R-:W-:-:S05]  /*0690*/  IMAD R5, R17, 0x80, R24 ;  /* 0x0000008011057824 */ /* 0x000fca00078e0218 */
[----:B--2---:R-:W-:Y:S01]  /*06a0*/  ISETP.GE.AND P0, PT, R5, UR5, PT ;  /* 0x0000000505007c0c */ /* 0x004fe2000bf06270 */
[----:B------:R-:W-:-:S05]  /*06b0*/  IMAD R5, R17, 0x80, R4 ;  /* 0x0000008011057824 */ /* 0x000fca00078e0204 */
[----:B------:R-:W-:Y:S02]  /*06c0*/  ISETP.GE.AND P1, PT, R5, UR5, PT ;  /* 0x0000000505007c0c */ /* 0x000fe4000bf26270 */
[----:B------:R-:W-:-:S04]  /*06d0*/  LEA R5, R17, R6, 0x7 ;  /* 0x0000000611057211 */ /* 0x000fc800078e38ff */
[----:B------:R-:W-:Y:S01]  /*06e0*/  ISETP.GE.AND P2, PT, R5, UR5, PT ;  /* 0x0000000505007c0c */ /* 0x000fe2000bf46270 */
[----:B------:R-:W0:Y:S01]  /*06f0*/  @!P0 S2R R26, SR_CgaCtaId ;  /* 0x00000000001a8919 */ /* 0x000e220000008800 */
[----:B------:R-:W-:Y:S01]  /*0700*/  @!P0 MOV R5, 0x400 ;  /* 0x0000040000058802 */ /* 0x000fe20000000f00 */
[----:B------:R-:W1:Y:S04]  /*0710*/  @!P0 LDC.64 R8, c[0x0][0x388] ;  /* 0x0000e200ff088b82 */ /* 0x000e680000000a00 */
[----:B------:R-:W2:Y:S06]  /*0720*/  @!P1 S2R R28, SR_CgaCtaId ;  /* 0x00000000001c9919 */ /* 0x000eac0000008800 */
[----:B------:R-:W3:Y:S01]  /*0730*/  @!P2 S2R R7, SR_CgaCtaId ;  /* 0x000000000007a919 */ /* 0x000ee20000008800 */
[----:B0-----:R-:W-:-:S02]  /*0740*/  @!P0 LEA R19, R26, R5, 0x18 ;  /* 0x000000051a138211 */ /* 0x001fc400078ec0ff */
[----:B------:R-:W-:Y:S02]  /*0750*/  @!P1 MOV R5, 0x400 ;  /* 0x0000040000059802 */ /* 0x000fe40000000f00 */
[----:B------:R-:W-:Y:S01]  /*0760*/  @!P0 LOP3.LUT R26, R16, 0x1fc0, RZ, 0xc0, !PT ;  /* 0x00001fc0101a8812 */ /* 0x000fe200078ec0ff */
[----:B------:R-:W-:Y:S01]  /*0770*/  @!P0 IMAD R19, R24, 0x80, R19 ;  /* 0x0000008018138824 */ /* 0x000fe200078e0213 */
[----:B------:R-:W-:Y:S02]  /*0780*/  @!P2 MOV R24, 0x400 ;  /* 0x000004000018a802 */ /* 0x000fe40000000f00 */
[----:B--2---:R-:W-:Y:S01]  /*0790*/  @!P1 LEA R21, R28, R5, 0x18 ;  /* 0x000000051c159211 */ /* 0x004fe200078ec0ff */
[----:B------:R-:W-:Y:S01]  /*07a0*/  @!P0 IMAD R26, R17, 0x2000, R26 ;  /* 0x00002000111a8824 */ /* 0x000fe200078e021a */
[----:B------:R-:W-:Y:S02]  /*07b0*/  @!P0 LOP3.LUT R5, R16, 0x3f, RZ, 0xc0, !PT ;  /* 0x0000003f10058812 */ /* 0x000fe400078ec0ff */
[----:B---3--:R-:W-:Y:S01]  /*07c0*/  @!P2 LEA R7, R7, R24, 0x18 ;  /* 0x000000180707a211 */ /* 0x008fe200078ec0ff */
[----:B------:R-:W-:Y:S01]  /*07d0*/  @!P1 IMAD R21, R4, 0x80, R21 ;  /* 0x0000008004159824 */ /* 0x000fe200078e0215 */
[----:B------:R-:W-:-:S02]  /*07e0*/  SHF.R.U32.HI R24, RZ, 0x6, R20 ;  /* 0x00000006ff187819 */ /* 0x000fc40000011614 */
[----:B------:R-:W-:Y:S02]  /*07f0*/  @!P0 IADD3 R23, PT, PT, R5, R26, RZ ;  /* 0x0000001a05178210 */ /* 0x000fe40007ffe0ff */
[----:B------:R-:W0:Y:S01]  /*0800*/  @!P1 LDC.64 R4, c[0x0][0x388] ;  /* 0x0000e200ff049b82 */ /* 0x000e220000000a00 */
[----:B------:R-:W-:Y:S01]  /*0810*/  IMAD R25, R17, 0x80, R24 ;  /* 0x0000008011197824 */ /* 0x000fe200078e0218 */
[----:B------:R-:W-:Y:S01]  /*0820*/  @!P1 LOP3.LUT R26, R22, 0x1fc0, RZ, 0xc0, !PT ;  /* 0x00001fc0161a9812 */ /* 0x000fe200078ec0ff */
[----:B-1----:R-:W-:Y:S01]  /*0830*/  @!P0 IMAD.WIDE R8, R23, 0x2, R8 ;  /* 0x0000000217088825 */ /* 0x002fe200078e0208 */
[----:B------:R-:W-:Y:S02]  /*0840*/  @!P2 LEA R23, R6, R7, 0x7 ;  /* 0x000000070617a211 */ /* 0x000fe400078e38ff */
[----:B------:R-:W-:Y:S01]  /*0850*/  ISETP.GE.AND P3, PT, R25, UR5, PT ;  /* 0x0000000519007c0c */ /* 0x000fe2000bf66270 */
[----:B------:R-:W-:Y:S01]  /*0860*/  @!P1 IMAD R7, R17, 0x2000, R26 ;  /* 0x0000200011079824 */ /* 0x000fe200078e021a */
[----:B------:R1:W2:Y:S01]  /*0870*/  @!P0 LDG.E.U16.CONSTANT R25, desc[UR8][R8.64] ;  /* 0x0000000808198981 */ /* 0x0002a2000c1e9500 */
[----:B------:R-:W-:-:S02]  /*0880*/  @!P1 LOP3.LUT R6, R22, 0x3f, RZ, 0xc0, !PT ;  /* 0x0000003f16069812 */ /* 0x000fc400078ec0ff */
[----:B------:R-:W-:-:S03]  /*0890*/  @!P2 LOP3.LUT R26, R18, 0x1fc0, RZ, 0xc0, !PT ;  /* 0x00001fc0121aa812 */ /* 0x000fc600078ec0ff */
[----:B------:R-:W-:Y:S01]  /*08a0*/  @!P1 IMAD.IADD R7, R6, 0x1, R7 ;  /* 0x0000000106079824 */ /* 0x000fe200078e0207 */
[C---:B------:R-:W-:Y:S02]  /*08b0*/  @!P2 LEA R27, R17.reuse, R26, 0xd ;  /* 0x0000001a111ba211 */ /* 0x040fe400078e68ff */
[----:B------:R-:W-:Y:S02]  /*08c0*/  @!P2 LOP3.LUT R6, R18, 0x3f, RZ, 0xc0, !PT ;  /* 0x0000003f1206a812 */ /* 0x000fe400078ec0ff */
[----:B-1----:R-:W-:Y:S01]  /*08d0*/  @!P3 LOP3.LUT R8, R20, 0x1fc0, RZ, 0xc0, !PT ;  /* 0x00001fc01408b812 */ /* 0x002fe200078ec0ff */
[----:B------:R-:W1:Y:S02]  /*08e0*/  @!P3 S2R R26, SR_CgaCtaId ;  /* 0x00000000001ab919 */ /* 0x000e640000008800 */
[----:B------:R-:W-:Y:S02]  /*08f0*/  @!P2 IMAD.IADD R27, R6, 0x1, R27 ;  /* 0x00000001061ba824 */ /* 0x000fe400078e021b */
[----:B------:R-:W-:Y:S01]  /*0900*/  @!P3 IMAD R9, R17, 0x2000, R8 ;  /* 0x000020001109b824 */ /* 0x000fe200078e0208 */
[----:B------:R-:W-:Y:S01]  /*0910*/  @!P3 LOP3.LUT R8, R20, 0x3f, RZ, 0xc0, !PT ;  /* 0x0000003f1408b812 */ /* 0x000fe200078ec0ff */
[----:B0-----:R-:W-:-:S02]  /*0920*/  @!P1 IMAD.WIDE R4, R7, 0x2, R4 ;  /* 0x0000000207049825 */ /* 0x001fc400078e0204 */
[----:B------:R-:W0:Y:S01]  /*0930*/  @!P2 LDC.64 R6, c[0x0][0x388] ;  /* 0x0000e200ff06ab82 */ /* 0x000e220000000a00 */
[----:B------:R-:W-:-:S03]  /*0940*/  @!P3 IADD3 R29, PT, PT, R8, R9, RZ ;  /* 0x00000009081db210 */ /* 0x000fc60007ffe0ff */
[----:B------:R3:W4:Y:S04]  /*0950*/  @!P1 LDG.E.U16.CONSTANT R4, desc[UR8][R4.64] ;  /* 0x0000000804049981 */ /* 0x000728000c1e9500 */
[----:B------:R-:W5:Y:S01]  /*0960*/  @!P3 LDC.64 R8, c[0x0][0x388] ;  /* 0x0000e200ff08bb82 */ /* 0x000f620000000a00 */
[----:B0-----:R-:W-:-:S06]  /*0970*/  @!P2 IMAD.WIDE R6, R27, 0x2, R6 ;  /* 0x000000021b06a825 */ /* 0x001fcc00078e0206 */
[----:B------:R0:W4:Y:S01]  /*0980*/  @!P2 LDG.E.U16.CONSTANT R6, desc[UR8][R6.64] ;  /* 0x000000080606a981 */ /* 0x000122000c1e9500 */
[----:B-----5:R-:W-:-:S06]  /*0990*/  @!P3 IMAD.WIDE R8, R29, 0x2, R8 ;  /* 0x000000021d08b825 */ /* 0x020fcc00078e0208 */
[----:B------:R-:W5:Y:S01]  /*09a0*/  @!P3 LDG.E.U16.CONSTANT R8, desc[UR8][R8.64] ;  /* 0x000000080808b981 */ /* 0x000f62000c1e9500 */
[----:B------:R-:W-:Y:S01]  /*09b0*/  @!P3 MOV R27, 0x400 ;  /* 0x00000400001bb802 */ /* 0x000fe20000000f00 */
[----:B---3--:R-:W-:-:S03]  /*09c0*/  @!P0 IMAD.SHL.U32 R5, R16, 0x2, RZ ;  /* 0x0000000210058824 */ /* 0x008fc600078e00ff */
[----:B-1----:R-:W-:Y:S02]  /*09d0*/  @!P3 LEA R27, R26, R27, 0x18 ;  /* 0x0000001b1a1bb211 */ /* 0x002fe400078ec0ff */
[----:B------:R-:W-:Y:S01]  /*09e0*/  @!P0 LOP3.LUT R26, R5, 0x7e, RZ, 0xc0, !PT ;  /* 0x0000007e051a8812 */ /* 0x000fe200078ec0ff */
[----:B------:R-:W-:Y:S02]  /*09f0*/  @!P1 IMAD.SHL.U32 R5, R22, 0x2, RZ ;  /* 0x0000000216059824 */ /* 0x000fe400078e00ff */
[----:B0-----:R-:W-:-:S03]  /*0a00*/  @!P3 IMAD.SHL.U32 R7, R20, 0x2, RZ ;  /* 0x000000021407b824 */ /* 0x001fc600078e00ff */
[----:B------:R-:W-:Y:S02]  /*0a10*/  @!P1 LOP3.LUT R28, R5, 0x7e, RZ, 0xc0, !PT ;  /* 0x0000007e051c9812 */ /* 0x000fe400078ec0ff */
[----:B------:R-:W-:Y:S01]  /*0a20*/  @!P2 SHF.L.U32 R5, R18, 0x1, RZ ;  /* 0x000000011205a819 */ /* 0x000fe200000006ff */
[----:B------:R-:W-:Y:S02]  /*0a30*/  @!P3 IMAD R24, R24, 0x80, R27 ;  /* 0x000000801818b824 */ /* 0x000fe400078e021b */
[----:B------:R-:W-:Y:S01]  /*0a40*/  @!P1 IMAD.IADD R21, R21, 0x1, R28 ;  /* 0x0000000115159824 */ /* 0x000fe200078e021c */
[----:B------:R-:W-:Y:S02]  /*0a50*/  @!P2 LOP3.LUT R28, R5, 0x7e, RZ, 0xc0, !PT ;  /* 0x0000007e051ca812 */ /* 0x000fe400078ec0ff */
[----:B------:R-:W-:Y:S02]  /*0a60*/  @!P3 LOP3.LUT R7, R7, 0x7e, RZ, 0xc0, !PT ;  /* 0x0000007e0707b812 */ /* 0x000fe400078ec0ff */
[----:B------:R-:W-:Y:S01]  /*0a70*/  @!P0 IADD3 R26, PT, PT, R19, R26, RZ ;  /* 0x0000001a131a8210 */ /* 0x000fe20007ffe0ff */
[----:B------:R-:W-:Y:S01]  /*0a80*/  @!P2 IMAD.IADD R23, R23, 0x1, R28 ;  /* 0x000000011717a824 */ /* 0x000fe200078e021c */
[----:B------:R-:W-:-:S02]  /*0a90*/  @!P3 IADD3 R7, PT, PT, R24, R7, RZ ;  /* 0x000000071807b210 */ /* 0x000fc40007ffe0ff */
[----:B------:R-:W-:-:S04]  /*0aa0*/  IADD3 R16, PT, PT, R11, R16, R11 ;  /* 0x000000100b107210 */ /* 0x000fc80007ffe00b */
[C---:B------:R-:W-:Y:S01]  /*0ab0*/  IADD3 R16, PT, PT, R11.reuse, R16, R11 ;  /* 0x000000100b107210 */ /* 0x040fe20007ffe00b */
[C---:B------:R-:W-:Y:S01]  /*0ac0*/  IMAD R22, R11.reuse, 0x4, R22 ;  /* 0x000000040b167824 */ /* 0x040fe200078e0216 */
[C---:B------:R-:W-:Y:S01]  /*0ad0*/  LEA R20, R11.reuse, R20, 0x2 ;  /* 0x000000140b147211 */ /* 0x040fe200078e10ff */
[----:B------:R-:W-:Y:S01]  /*0ae0*/  IMAD R18, R11, 0x4, R18 ;  /* 0x000000040b127824 */ /* 0x000fe200078e0212 */
[----:B--2---:R3:W-:Y:S01]  /*0af0*/  @!P0 STS.U16 [R26], R25 ;  /* 0x000000191a008388 */ /* 0x0047e20000000400 */
[----:B------:R-:W-:-:S03]  /*0b00*/  ISETP.GE.U32.AND P0, PT, R16, 0x2000, PT ;  /* 0x000020001000780c */ /* 0x000fc60003f06070 */
[----:B----4-:R3:W-:Y:S04]  /*0b10*/  @!P1 STS.U16 [R21], R4 ;  /* 0x0000000415009388 */ /* 0x0107e80000000400 */
[----:B------:R3:W-:Y:S04]  /*0b20*/  @!P2 STS.U16 [R23], R6 ;  /* 0x000000061700a388 */ /* 0x0007e80000000400 */
[----:B-----5:R3:W-:Y:S02]  /*0b30*/  @!P3 STS.U16 [R7], R8 ;  /* 0x000000080700b388 */ /* 0x0207e40000000400 */
[----:B------:R-:W-:Y:S05]  /*0b40*/  @!P0 BRA `(.L_x_8) ;  /* 0xfffffff800c48947 */ /* 0x000fea000383ffff */
[----:B------:R-:W-:Y:S05]  /*0b50*/  BSYNC.RECONVERGENT B0 ;  /* 0x0000000000007941 */ /* 0x000fea0003800200 */
.L_x_7:
[----:B------:R-:W-:Y:S01]  /*0b60*/  BAR.SYNC.DEFER_BLOCKING 0x0 ;  /* 0x0000000000007b1d */ /* 0x000fe20000010000 */
[----:B------:R-:W-:-:S05]  /*0b70*/  SHF.R.U32.HI R18, RZ, 0x5, R10 ;  /* 0x00000005ff127819 */ /* 0x000fca000001160a */
[----:B------:R-:W-:Y:S02]  /*0b80*/  BSSY.RECONVERGENT B0, `(.L_x_9) ;  /* 0x0000041000007945 */ /* 0x000fe40003800200 */
.L_x_13:
[----:B------:R-:W0:Y:S01]  /*0b90*/  S2UR UR7, SR_CgaCtaId ;  /* 0x00000000000779c3 */ /* 0x000e220000008800 */
[----:B------:R-:W-:Y:S01]  /*0ba0*/  UMOV UR5, 0x400 ;  /* 0x0000040000057882 */ /* 0x000fe20000000000 */
[----:B------:R-:W-:Y:S01]  /*0bb0*/  IMAD.MOV.U32 R17, RZ, RZ, R18 ;  /* 0x000000ffff117224 */ /* 0x000fe200078e0012 */
[----:B------:R-:W-:Y:S01]  /*0bc0*/  UIADD3 UR5, UPT, UPT, UR5, 0x4000, URZ ;  /* 0x0000400005057890 */ /* 0x000fe2000fffe0ff */
[----:B------:R-:W-:Y:S01]  /*0bd0*/  BSSY.RECONVERGENT B1, `(.L_x_10) ;  /* 0x000003a000017945 */ /* 0x000fe20003800200 */
[----:B------:R-:W-:Y:S02]  /*0be0*/  MOV R20, R12 ;  /* 0x0000000c00147202 */ /* 0x000fe40000000f00 */
[----:B0-----:R-:W-:-:S06]  /*0bf0*/  ULEA UR5, UR7, UR5, 0x18 ;  /* 0x0000000507057291 */ /* 0x001fcc000f8ec0ff */
[C---:B------:R-:W-:Y:S01]  /*0c00*/  LEA R19, R18.reuse, UR5, 0x9 ;  /* 0x0000000512137c11 */ /* 0x040fe2000f8e48ff */
[----:B------:R-:W-:-:S05]  /*0c10*/  IMAD.IADD R18, R18, 0x1, R15 ;  /* 0x0000000112127824 */ /* 0x000fca00078e020f */
[----:B------:R-:W-:-:S13]  /*0c20*/  ISETP.GE.U32.AND P1, PT, R18, 0x40, PT ;  /* 0x000000401200780c */ /* 0x000fda0003f26070 */
.L_x_12:
[----:B------:R-:W0:Y:S01]  /*0c30*/  S2UR UR7, SR_CgaCtaId ;  /* 0x00000000000779c3 */ /* 0x000e220000008800 */
[----:B------:R-:W-:Y:S01]  /*0c40*/  UMOV UR5, 0x400 ;  /* 0x0000040000057882 */ /* 0x000fe20000000000 */
[----:B---3--:R-:W-:Y:S02]  /*0c50*/  IMAD.MOV.U32 R7, RZ, RZ, RZ ;  /* 0x000000ffff077224 */ /* 0x008fe400078e00ff */
[----:B------:R-:W-:Y:S01]  /*0c60*/  IMAD.MOV.U32 R16, RZ, RZ, RZ ;  /* 0x000000ffff107224 */ /* 0x000fe200078e00ff */
[----:B0-----:R-:W-:-:S06]  /*0c70*/  ULEA UR5, UR7, UR5, 0x18 ;  /* 0x0000000507057291 */ /* 0x001fcc000f8ec0ff */
[----:B------:R-:W-:-:S07]  /*0c80*/  LEA R21, R20, UR5, 0x7 ;  /* 0x0000000514157c11 */ /* 0x000fce000f8e38ff */
.L_x_11:
[----:B------:R-:W0:Y:S01]  /*0c90*/  LDC.64 R8, c[0x0][0x380] ;  /* 0x0000e000ff087b82 */ /* 0x000e220000000a00 */
[----:B------:R-:W-:-:S05]  /*0ca0*/  LEA R5, R17, R16, 0x6 ;  /* 0x0000001011057211 */ /* 0x000fca00078e30ff */
[----:B0-----:R-:W-:-:S05]  /*0cb0*/  IMAD.WIDE.U32 R8, R5, 0x2, R8 ;  /* 0x0000000205087825 */ /* 0x001fca00078e0008 */
[----:B------:R-:W2:Y:S04]  /*0cc0*/  LDG.E.U16.CONSTANT R23, desc[UR8][R8.64] ;  /* 0x0000000808177981 */ /* 0x000ea8000c1e9500 */
[----:B------:R-:W3:Y:S04]  /*0cd0*/  LDG.E.U16.CONSTANT R25, desc[UR8][R8.64+0x2] ;  /* 0x0000020808197981 */ /* 0x000ee8000c1e9500 */
[----:B------:R-:W4:Y:S01]  /*0ce0*/  LDG.E.U16.CONSTANT R22, desc[UR8][R8.64+0x4] ;  /* 0x0000040808167981 */ /* 0x000f22000c1e9500 */
[----:B------:R-:W-:-:S03]  /*0cf0*/  IMAD R6, R16, 0x2, R21 ;  /* 0x0000000210067824 */ /* 0x000fc600078e0215 */
[----:B------:R-:W5:Y:S04]  /*0d00*/  LDG.E.U16.CONSTANT R26, desc[UR8][R8.64+0xe] ;  /* 0x00000e08081a7981 */ /* 0x000f68000c1e9500 */
[----:B------:R-:W0:Y:S01]  /*0d10*/  LDS.64 R4, [R6] ;  /* 0x0000000006047984 */ /* 0x000e220000000a00 */
[----:B--2---:R-:W-:Y:S02]  /*0d20*/  HADD2.F32 R24, -RZ, R23.H0_H0 ;  /* 0x20000017ff187230 */ /* 0x004fe40000004100 */
[----:B0-----:R-:W-:-:S05]  /*0d30*/  HADD2.F32 R23, -RZ, R4.H0_H0 ;  /* 0x20000004ff177230 */ /* 0x001fca0000004100 */
[----:B------:R-:W-:Y:S01]  /*0d40*/  FFMA R23, R24, R23, R7 ;  /* 0x0000001718177223 */ /* 0x000fe20000000007 */
[----:B------:R-:W-:Y:S02]  /*0d50*/  HADD2.F32 R7, -RZ, R4.H1_H1 ;  /* 0x30000004ff077230 */ /* 0x000fe40000004100 */
[----:B---3--:R-:W-:Y:S01]  /*0d60*/  HADD2.F32 R24, -RZ, R25.H0_H0 ;  /* 0x20000019ff187230 */ /* 0x008fe20000004100 */
[----:B------:R-:W2:Y:S01]  /*0d70*/  LDG.E.U16.CONSTANT R4, desc[UR8][R8.64+0x6] ;  /* 0x0000060808047981 */ /* 0x000ea2000c1e9500 */
[----:B------:R-:W-:-:S03]  /*0d80*/  HADD2.F32 R25, -RZ, R5.H0_H0 ;  /* 0x20000005ff197230 */ /* 0x000fc60000004100 */
[----:B------:R-:W-:Y:S01]  /*0d90*/  FFMA R7, R24, R7, R23 ;  /* 0x0000000718077223 */ /* 0x000fe20000000017 */
[----:B----4-:R-:W-:Y:S01]  /*0da0*/  HADD2.F32 R24, -RZ, R22.H0_H0 ;  /* 0x20000016ff187230 */ /* 0x010fe20000004100 */
[----:B------:R-:W3:Y:S04]  /*0db0*/  LDG.E.U16.CONSTANT R23, desc[UR8][R8.64+0xc] ;  /* 0x00000c0808177981 */ /* 0x000ee8000c1e9500 */
[----:B------:R-:W4:Y:S01]  /*0dc0*/  LDG.E.U16.CONSTANT R22, desc[UR8][R8.64+0x8] ;  /* 0x0000080808167981 */ /* 0x000f22000c1e9500 */
[----:B------:R-:W-:-:S03]  /*0dd0*/  FFMA R25, R24, R25, R7 ;  /* 0x0000001918197223 */ /* 0x000fc60000000007 */
[----:B------:R-:W5:Y:S04]  /*0de0*/  LDG.E.U16.CONSTANT R24, desc[UR8][R8.64+0xa] ;  /* 0x00000a0808187981 */ /* 0x000f68000c1e9500 */
[----:B------:R-:W0:Y:S01]  /*0df0*/  LDS.64 R6, [R6+0x8] ;  /* 0x0000080006067984 */ /* 0x000e220000000a00 */
[----:B------:R-:W-:Y:S02]  /*0e00*/  HADD2.F32 R5, -RZ, R5.H1_H1 ;  /* 0x30000005ff057230 */ /* 0x000fe40000004100 */
[----:B------:R-:W-:-:S05]  /*0e10*/  VIADD R16, R16, 0x8 ;  /* 0x0000000810107836 */ /* 0x000fca0000000000 */
[----:B------:R-:W-:Y:S01]  /*0e20*/  ISETP.NE.AND P0, PT, R16, 0x40, PT ;  /* 0x000000401000780c */ /* 0x000fe20003f05270 */
[----:B--2---:R-:W-:-:S05]  /*0e30*/  HADD2.F32 R4, -RZ, R4.H0_H0 ;  /* 0x20000004ff047230 */ /* 0x004fca0000004100 */
[----:B------:R-:W-:Y:S01]  /*0e40*/  FFMA R4, R4, R5, R25 ;  /* 0x0000000504047223 */ /* 0x000fe20000000019 */
[----:B0-----:R-:W-:Y:S02]  /*0e50*/  HADD2.F32 R25, -RZ, R6.H0_H0 ;  /* 0x20000006ff197230 */ /* 0x001fe40000004100 */
[----:B----4-:R-:W-:Y:S02]  /*0e60*/  HADD2.F32 R5, -RZ, R22.H0_H0 ;  /* 0x20000016ff057230 */ /* 0x010fe40000004100 */
[----:B------:R-:W-:Y:S02]  /*0e70*/  HADD2.F32 R22, -RZ, R6.H1_H1 ;  /* 0x30000006ff167230 */ /* 0x000fe40000004100 */
[----:B-----5:R-:W-:Y:S02]  /*0e80*/  HADD2.F32 R27, -RZ, R24.H0_H0 ;  /* 0x20000018ff1b7230 */ /* 0x020fe40000004100 */
[----:B------:R-:W-:Y:S01]  /*0e90*/  FFMA R4, R5, R25, R4 ;  /* 0x0000001905047223 */ /* 0x000fe20000000004 */
[----:B------:R-:W-:-:S02]  /*0ea0*/  HADD2.F32 R5, -RZ, R7.H0_H0 ;  /* 0x20000007ff057230 */ /* 0x000fc40000004100 */
[----:B---3--:R-:W-:Y:S02]  /*0eb0*/  HADD2.F32 R23, -RZ, R23.H0_H0 ;  /* 0x20000017ff177230 */ /* 0x008fe40000004100 */
[----:B------:R-:W-:Y:S01]  /*0ec0*/  FFMA R4, R27, R22, R4 ;  /* 0x000000161b047223 */ /* 0x000fe20000000004 */
[----:B------:R-:W-:Y:S02]  /*0ed0*/  HADD2.F32 R6, -RZ, R7.H1_H1 ;  /* 0x30000007ff067230 */ /* 0x000fe40000004100 */
[----:B------:R-:W-:Y:S02]  /*0ee0*/  HADD2.F32 R7, -RZ, R26.H0_H0 ;  /* 0x2000001aff077230 */ /* 0x000fe40000004100 */
[----:B------:R-:W-:-:S04]  /*0ef0*/  FFMA R4, R23, R5, R4 ;  /* 0x0000000517047223 */ /* 0x000fc80000000004 */
[----:B------:R-:W-:Y:S01]  /*0f00*/  FFMA R7, R7, R6, R4 ;  /* 0x0000000607077223 */ /* 0x000fe20000000004 */
[----:B------:R-:W-:Y:S06]  /*0f10*/  @P0 BRA `(.L_x_11) ;  /* 0xfffffffc005c0947 */ /* 0x000fec000383ffff */
[C---:B------:R-:W-:Y:S02]  /*0f20*/  LEA R4, R20.reuse, R19, 0x2 ;  /* 0x0000001314047211 */ /* 0x040fe400078e10ff */
[C---:B------:R-:W-:Y:S01]  /*0f30*/  ISETP.GE.U32.AND P0, PT, R20.reuse, 0x60, PT ;  /* 0x000000601400780c */ /* 0x040fe20003f06070 */
[----:B------:R-:W-:Y:S02]  /*0f40*/  VIADD R20, R20, 0x20 ;  /* 0x0000002014147836 */ /* 0x000fe40000000000 */
[----:B------:R0:W-:Y:S10]  /*0f50*/  STS [R4], R7 ;  /* 0x0000000704007388 */ /* 0x0001f40000000800 */
[----:B0-----:R-:W-:Y:S05]  /*0f60*/  @!P0 BRA `(.L_x_12) ;  /* 0xfffffffc00308947 */ /* 0x001fea000383ffff */
[----:B------:R-:W-:Y:S05]  /*0f70*/  BSYNC.RECONVERGENT B1 ;  /* 0x0000000000017941 */ /* 0x000fea0003800200 */
.L_x_10:
[----:B------:R-:W-:Y:S05]  /*0f80*/  @!P1 BRA `(.L_x_13) ;  /* 0xfffffffc00009947 */ /* 0x000fea000383ffff */
[----:B------:R-:W-:Y:S05]  /*0f90*/  BSYNC.RECONVERGENT B0 ;  /* 0x0000000000007941 */ /* 0x000fea0003800200 */
.L_x_9:
[----:B------:R-:W-:-:S07]  /*0fa0*/  SHF.R.U32.HI R6, RZ, 0x5, R10 ;  /* 0x00000005ff067819 */ /* 0x000fce000001160a */
.L_x_22:
[----:B0-----:R-:W0:Y:S01]  /*0fb0*/  S2UR UR7, SR_CgaCtaId ;  /* 0x00000000000779c3 */ /* 0x001e220000008800 */
[----:B------:R-:W-:Y:S01]  /*0fc0*/  UMOV UR5, 0x400 ;  /* 0x0000040000057882 */ /* 0x000fe20000000000 */
[----:B------:R-:W-:Y:S01]  /*0fd0*/  BSSY.RECONVERGENT B0, `(.L_x_14) ;  /* 0x000000c000007945 */ /* 0x000fe20003800200 */
[----:B------:R-:W-:Y:S01]  /*0fe0*/  UIADD3 UR5, UPT, UPT, UR5, 0x4000, URZ ;  /* 0x0000400005057890 */ /* 0x000fe2000fffe0ff */
[----:B------:R-:W-:Y:S01]  /*0ff0*/  IMAD.MOV.U32 R5, RZ, RZ, -0x2feafd07 ;  /* 0xd01502f9ff057424 */ /* 0x000fe200078e00ff */
[----:B-1----:R-:W-:Y:S02]  /*1000*/  MOV R7, R12 ;  /* 0x0000000c00077202 */ /* 0x002fe40000000f00 */
[----:B0-----:R-:W-:-:S06]  /*1010*/  ULEA UR5, UR7, UR5, 0x18 ;  /* 0x0000000507057291 */ /* 0x001fcc000f8ec0ff */
[----:B------:R-:W-:-:S07]  /*1020*/  LEA R4, R6, UR5, 0x9 ;  /* 0x0000000506047c11 */ /* 0x000fce000f8e48ff */
.L_x_15:
[C---:B------:R-:W-:Y:S01]  /*1030*/  IMAD R8, R7.reuse, 0x4, R4 ;  /* 0x0000000407087824 */ /* 0x040fe200078e0204 */
[C---:B------:R-:W-:Y:S01]  /*1040*/  ISETP.GE.U32.AND P0, PT, R7.reuse, 0x60, PT ;  /* 0x000000600700780c */ /* 0x040fe20003f06070 */
[----:B------:R-:W-:-:S04]  /*1050*/  VIADD R7, R7, 0x20 ;  /* 0x0000002007077836 */ /* 0x000fc80000000000 */
[----:B------:R-:W0:Y:S02]  /*1060*/  LDS R8, [R8] ;  /* 0x0000000008087984 */ /* 0x000e240000000800 */
[----:B0-----:R-:W-:-:S06]  /*1070*/  FMNMX R5, R8, R5, !PT ;  /* 0x0000000508057209 */ /* 0x001fcc0007800000 */
[----:B------:R-:W-:Y:S05]  /*1080*/  @!P0 BRA `(.L_x_15) ;  /* 0xfffffffc00e88947 */ /* 0x000fea000383ffff */
[----:B------:R-:W-:Y:S05]  /*1090*/  BSYNC.RECONVERGENT B0 ;  /* 0x0000000000007941 */ /* 0x000fea0003800200 */
.L_x_14:
[----:B------:R-:W-:-:S03]  /*10a0*/  UMOV UR5, 0xffffffff ;  /* 0xffffffff00057882 */ /* 0x000fc60000000000 */
[----:B------:R-:W-:Y:S05]  /*10b0*/  BRA.DIV UR5, `(.L_x_16) ;  /* 0x0000000605847947 */ /* 0x000fea000b800000 */
[----:B------:R-:W0:Y:S02]  /*10c0*/  SHFL.DOWN PT, R8, R5, 0x10, 0x1f ;  /* 0x0a001f0005087f89 */ /* 0x000e2400000e0000 */
[----:B0-----:R-:W-:-:S05]  /*10d0*/  FMNMX R8, R5, R8, !PT ;  /* 0x0000000805087209 */ /* 0x001fca0007800000 */
[----:B------:R-:W0:Y:S02]  /*10e0*/  SHFL.DOWN PT, R7, R8, 0x8, 0x1f ;  /* 0x09001f0008077f89 */ /* 0x000e2400000e0000 */
[----:B0-----:R-:W-:-:S05]  /*10f0*/  FMNMX R7, R8, R7, !PT ;  /* 0x0000000708077209 */ /* 0x001fca0007800000 */
[----:B------:R-:W0:Y:S02]  /*1100*/  SHFL.DOWN PT, R16, R7, 0x4, 0x1f ;  /* 0x08801f0007107f89 */ /* 0x000e2400000e0000 */
[----:B0-----:R-:W-:-:S05]  /*1110*/  FMNMX R16, R7, R16, !PT ;  /* 0x0000001007107209 */ /* 0x001fca0007800000 */
[----:B------:R-:W0:Y:S02]  /*1120*/  SHFL.DOWN PT, R9, R16, 0x2, 0x1f ;  /* 0x08401f0010097f89 */ /* 0x000e2400000e0000 */
[----:B0-----:R-:W-:-:S05]  /*1130*/  FMNMX R9, R16, R9, !PT ;  /* 0x0000000910097209 */ /* 0x001fca0007800000 */
[----:B------:R0:W1:Y:S02]  /*1140*/  SHFL.DOWN PT, R18, R9, 0x1, 0x1f ;  /* 0x08201f0009127f89 */ /* 0x00006400000e0000 */
.L_x_30:
[----:B------:R-:W-:Y:S01]  /*1150*/  HFMA2 R5, -RZ, RZ, 0, 0 ;  /* 0x00000000ff057431 */ /* 0x000fe200000001ff */
[----:B------:R-:W-:Y:S01]  /*1160*/  BSSY.RECONVERGENT B0, `(.L_x_17) ;  /* 0x0000015000007945 */ /* 0x000fe20003800200 */
[----:B-1----:R-:W-:Y:S01]  /*1170*/  FMNMX R7, R9, R18, !PT ;  /* 0x0000001209077209 */ /* 0x002fe20007800000 */
[----:B------:R-:W-:Y:S01]  /*1180*/  IMAD.MOV.U32 R17, RZ, RZ, R12 ;  /* 0x000000ffff117224 */ /* 0x000fe200078e000c */
[----:B------:R-:W-:Y:S01]  /*1190*/  MOV R8, 0x437c0000 ;  /* 0x437c000000087802 */ /* 0x000fe20000000f00 */
[----:B0-----:R-:W-:-:S07]  /*11a0*/  IMAD.MOV.U32 R9, RZ, RZ, 0x3bbb989d ;  /* 0x3bbb989dff097424 */ /* 0x001fce00078e00ff */
.L_x_18:
[C---:B0-----:R-:W-:Y:S01]  /*11b0*/  IMAD R16, R17.reuse, 0x4, R4 ;  /* 0x0000000411107824 */ /* 0x041fe200078e0204 */
[C---:B------:R-:W-:Y:S02]  /*11c0*/  ISETP.GE.U32.AND P0, PT, R17.reuse, 0x60, PT ;  /* 0x000000601100780c */ /* 0x040fe40003f06070 */
[----:B------:R-:W-:Y:S02]  /*11d0*/  IADD3 R17, PT, PT, R17, 0x20, RZ ;  /* 0x0000002011117810 */ /* 0x000fe40007ffe0ff */
[----:B------:R-:W0:Y:S02]  /*11e0*/  LDS R18, [R16] ;  /* 0x0000000010127984 */ /* 0x000e240000000800 */
[----:B0-----:R-:W-:-:S04]  /*11f0*/  FADD R18, -R7, R18 ;  /* 0x0000001207127221 */ /* 0x001fc80000000100 */
[----:B------:R-:W-:-:S04]  /*1200*/  FFMA.SAT R19, R18, R9, 0.5 ;  /* 0x3f00000012137423 */ /* 0x000fc80000002009 */
[----:B------:R-:W-:-:S04]  /*1210*/  FFMA.RM R19, R19, R8, 12582913 ;  /* 0x4b40000113137423 */ /* 0x000fc80000004008 */
[C---:B------:R-:W-:Y:S01]  /*1220*/  FADD R21, R19.reuse, -12583039 ;  /* 0xcb40007f13157421 */ /* 0x040fe20000000000 */
[----:B------:R-:W-:-:S03]  /*1230*/  IMAD.SHL.U32 R19, R19, 0x800000, RZ ;  /* 0x0080000013137824 */ /* 0x000fc600078e00ff */
[----:B------:R-:W-:-:S04]  /*1240*/  FFMA R21, R18, 1.4426950216293334961, -R21 ;  /* 0x3fb8aa3b12157823 */ /* 0x000fc80000000815 */
[----:B------:R-:W-:-:S04]  /*1250*/  FFMA R21, R18, 1.925963033500011079e-08, R21 ;  /* 0x32a5706012157823 */ /* 0x000fc80000000015 */
[----:B------:R-:W0:Y:S02]  /*1260*/  MUFU.EX2 R18, R21 ;  /* 0x0000001500127308 */ /* 0x000e240000000800 */
[----:B0-----:R-:W-:-:S04]  /*1270*/  FMUL R18, R19, R18 ;  /* 0x0000001213127220 */ /* 0x001fc80000400000 */
[----:B------:R-:W-:Y:S01]  /*1280*/  FADD R5, R18, R5 ;  /* 0x0000000512057221 */ /* 0x000fe20000000000 */
[----:B------:R0:W-:Y:S01]  /*1290*/  STS [R16], R18 ;  /* 0x0000001210007388 */ /* 0x0001e20000000800 */
[----:B------:R-:W-:Y:S05]  /*12a0*/  @!P0 BRA `(.L_x_18) ;  /* 0xfffffffc00c08947 */ /* 0x000fea000383ffff */
[----:B------:R-:W-:Y:S05]  /*12b0*/  BSYNC.RECONVERGENT B0 ;  /* 0x0000000000007941 */ /* 0x000fea0003800200 */
.L_x_17:
[----:B------:R-:W-:Y:S01]  /*12c0*/  UMOV UR5, 0xffffffff ;  /* 0xffffffff00057882 */ /* 0x000fe20000000000 */
[----:B------:R-:W-:Y:S02]  /*12d0*/  ISETP.NE.AND P0, PT, R12, RZ, PT ;  /* 0x000000ff0c00720c */ /* 0x000fe40003f05270 */
[----:B------:R-:W-:Y:S11]  /*12e0*/  BRA.DIV UR5, `(.L_x_19) ;  /* 0x0000000605947947 */ /* 0x000ff6000b800000 */
[----:B------:R-:W1:Y:S02]  /*12f0*/  SHFL.DOWN PT, R4, R5, 0x10, 0x1f ;  /* 0x0a001f0005047f89 */ /* 0x000e6400000e0000 */
[----:B-1----:R-:W-:-:S05]  /*1300*/  FADD R4, R5, R4 ;  /* 0x0000000405047221 */ /* 0x002fca0000000000 */
[----:B------:R-:W1:Y:S02]  /*1310*/  SHFL.DOWN PT, R17, R4, 0x8, 0x1f ;  /* 0x09001f0004117f89 */ /* 0x000e6400000e0000 */
[----:B-1----:R-:W-:-:S05]  /*1320*/  FADD R17, R4, R17 ;  /* 0x0000001104117221 */ /* 0x002fca0000000000 */
[----:B0-----:R-:W0:Y:S02]  /*1330*/  SHFL.DOWN PT, R16, R17, 0x4, 0x1f ;  /* 0x08801f0011107f89 */ /* 0x001e2400000e0000 */
[----:B0-----:R-:W-:-:S05]  /*1340*/  FADD R16, R17, R16 ;  /* 0x0000001011107221 */ /* 0x001fca0000000000 */
[----:B------:R-:W0:Y:S02]  /*1350*/  SHFL.DOWN PT, R19, R16, 0x2, 0x1f ;  /* 0x08401f0010137f89 */ /* 0x000e2400000e0000 */
[----:B0-----:R-:W-:-:S05]  /*1360*/  FADD R19, R16, R19 ;  /* 0x0000001310137221 */ /* 0x001fca0000000000 */
[----:B------:R0:W1:Y:S02]  /*1370*/  SHFL.DOWN PT, R18, R19, 0x1, 0x1f ;  /* 0x08201f0013127f89 */ /* 0x00006400000e0000 */
.L_x_37:
[----:B------:R-:W-:Y:S01]  /*1380*/  BSSY.RECONVERGENT B0, `(.L_x_20) ;  /* 0x0000024000007945 */ /* 0x000fe20003800200 */
[----:B-1----:R-:W-:-:S03]  /*1390*/  FADD R16, R19, R18 ;  /* 0x0000001213107221 */ /* 0x002fc60000000000 */
[----:B------:R-:W-:Y:S05]  /*13a0*/  @P0 BRA `(.L_x_21) ;  /* 0x0000000000840947 */ /* 0x000fea0003800000 */
[----:B------:R-:W1:Y:S01]  /*13b0*/  I2F.U32.RP R17, R15 ;  /* 0x0000000f00117306 */ /* 0x000e620000209000 */
[----:B------:R-:W-:-:S07]  /*13c0*/  ISETP.NE.U32.AND P2, PT, R15, RZ, PT ;  /* 0x000000ff0f00720c */ /* 0x000fce0003f45070 */
[----:B-1----:R-:W1:Y:S02]  /*13d0*/  MUFU.RCP R17, R17 ;  /* 0x0000001100117308 */ /* 0x002e640000001000 */
[----:B-1----:R-:W-:-:S06]  /*13e0*/  VIADD R4, R17, 0xffffffe ;  /* 0x0ffffffe11047836 */ /* 0x002fcc0000000000 */
[----:B------:R1:W2:Y:S02]  /*13f0*/  F2I.FTZ.U32.TRUNC.NTZ R5, R4 ;  /* 0x0000000400057305 */ /* 0x0002a4000021f000 */
[----:B-1----:R-:W-:Y:S01]  /*1400*/  IMAD.MOV.U32 R4, RZ, RZ, RZ ;  /* 0x000000ffff047224 */ /* 0x002fe200078e00ff */
[----:B--2---:R-:W-:-:S05]  /*1410*/  IADD3 R18, PT, PT, RZ, -R5, RZ ;  /* 0x80000005ff127210 */ /* 0x004fca0007ffe0ff */
[----:B0-----:R-:W-:-:S04]  /*1420*/  IMAD R19, R18, R15, RZ ;  /* 0x0000000f12137224 */ /* 0x001fc800078e02ff */
[----:B------:R-:W-:-:S06]  /*1430*/  IMAD.HI.U32 R5, R5, R19, R4 ;  /* 0x0000001305057227 */ /* 0x000fcc00078e0004 */
[----:B------:R-:W-:-:S05]  /*1440*/  IMAD.HI.U32 R18, R5, R6, RZ ;  /* 0x0000000605127227 */ /* 0x000fca00078e00ff */
[----:B------:R-:W-:-:S05]  /*1450*/  IADD3 R20, PT, PT, -R18, RZ, RZ ;  /* 0x000000ff12147210 */ /* 0x000fca0007ffe1ff */
[----:B------:R-:W-:-:S05]  /*1460*/  IMAD R20, R15, R20, R6 ;  /* 0x000000140f147224 */ /* 0x000fca00078e0206 */
[----:B------:R-:W-:-:S13]  /*1470*/  ISETP.GE.U32.AND P0, PT, R20, R15, PT ;  /* 0x0000000f1400720c */ /* 0x000fda0003f06070 */
[----:B------:R-:W-:Y:S01]  /*1480*/  @P0 IMAD.IADD R20, R20, 0x1, -R15 ;  /* 0x0000000114140824 */ /* 0x000fe200078e0a0f */
[----:B------:R-:W-:-:S04]  /*1490*/  @P0 IADD3 R18, PT, PT, R18, 0x1, RZ ;  /* 0x0000000112120810 */ /* 0x000fc80007ffe0ff */
[----:B------:R-:W-:-:S13]  /*14a0*/  ISETP.GE.U32.AND P1, PT, R20, R15, PT ;  /* 0x0000000f1400720c */ /* 0x000fda0003f26070 */
[----:B------:R-:W-:Y:S01]  /*14b0*/  @P1 VIADD R18, R18, 0x1 ;  /* 0x0000000112121836 */ /* 0x000fe20000000000 */
[----:B------:R-:W-:-:S04]  /*14c0*/  @!P2 LOP3.LUT R18, RZ, R15, RZ, 0x33, !PT ;  /* 0x0000000fff12a212 */ /* 0x000fc800078e33ff */
[----:B------:R-:W-:-:S05]  /*14d0*/  LEA R18, R18, R1, 0x2 ;  /* 0x0000000112127211 */ /* 0x000fca00078e10ff */
[----:B------:R-:W2:Y:S04]  /*14e0*/  LDL R4, [R18] ;  /* 0x0000000012047983 */ /* 0x000ea80000100800 */
[----:B------:R-:W3:Y:S04]  /*14f0*/  LDL R17, [R18+0x8] ;  /* 0x0000080012117983 */ /* 0x000ee80000100800 */
[----:B------:R1:W-:Y:S01]  /*1500*/  STL [R18], R7 ;  /* 0x0000000712007387 */ /* 0x0003e20000100800 */
[----:B--2---:R-:W-:-:S04]  /*1510*/  FADD R4, -R7, R4 ;  /* 0x0000000407047221 */ /* 0x004fc80000000100 */
        /* <DEDUP_REMOVED lines=8> */
[----:B---3--:R-:W-:-:S05]  /*15a0*/  FFMA R9, R9, R17, R16 ;  /* 0x0000001109097223 */ /* 0x008fca0000000010 */
[----:B------:R1:W-:Y:S02]  /*15b0*/  STL [R18+0x8], R9 ;  /* 0x0000080912007387 */ /* 0x0003e40000100800 */
.L_x_21:
[----:B------:R-:W-:Y:S05]  /*15c0*/  BSYNC.RECONVERGENT B0 ;  /* 0x0000000000007941 */ /* 0x000fea0003800200 */
.L_x_20:
[----:B------:R-:W-:-:S04]  /*15d0*/  IADD3 R6, PT, PT, R6, R15, RZ ;  /* 0x0000000f06067210 */ /* 0x000fc80007ffe0ff */
[----:B------:R-:W-:-:S13]  /*15e0*/  ISETP.GE.U32.AND P0, PT, R6, 0x40, PT ;  /* 0x000000400600780c */ /* 0x000fda0003f06070 */
[----:B------:R-:W-:Y:S05]  /*15f0*/  @!P0 BRA `(.L_x_22) ;  /* 0xfffffff8006c8947 */ /* 0x000fea000383ffff */
[----:B------:R-:W-:Y:S05]  /*1600*/  WARPSYNC.ALL ;  /* 0x0000000000007948 */ /* 0x000fea0003800000 */
[----:B------:R-:W-:Y:S06]  /*1610*/  BAR.SYNC.DEFER_BLOCKING 0x0 ;  /* 0x0000000000007b1d */ /* 0x000fec0000010000 */
[----:B------:R-:W-:Y:S05]  /*1620*/  BRA.U UP0, `(.L_x_23) ;  /* 0xffffffe900e07547 */ /* 0x000fea000b83ffff */
.L_x_0:
[----:B------:R-:W-:Y:S02]  /*1630*/  CS2R R4, SR_CLOCKLO ;  /* 0x0000000000047805 */ /* 0x000fe40000015000 */
[----:B------:R-:W-:-:S13]  /*1640*/  ISETP.NE.AND P0, PT, R10, RZ, PT ;  /* 0x000000ff0a00720c */ /* 0x000fda0003f05270 */
[----:B------:R-:W-:Y:S05]  /*1650*/  @P0 EXIT ;  /* 0x000000000000094d */ /* 0x000fea0003800000 */
[----:B-1----:R-:W1:Y:S01]  /*1660*/  S2R R9, SR_CTAID.X ;  /* 0x0000000000097919 */ /* 0x002e620000002500 */
[----:B------:R-:W1:Y:S01]  /*1670*/  LDC.64 R6, c[0x0][0x3a8] ;  /* 0x0000ea00ff067b82 */ /* 0x000e620000000a00 */
[----:B------:R-:W-:-:S05]  /*1680*/  IADD3 R4, P0, PT, -R2, R4, RZ ;  /* 0x0000000402047210 */ /* 0x000fca0007f1e1ff */
[----:B------:R-:W-:Y:S02]  /*1690*/  IMAD.X R5, R5, 0x1, ~R3, P0 ;  /* 0x0000000105057824 */ /* 0x000fe400000e0e03 */
[----:B-1----:R-:W-:-:S05]  /*16a0*/  IMAD.WIDE.U32 R2, R9, 0x8, R6 ;  /* 0x0000000809027825 */ /* 0x002fca00078e0006 */
[----:B------:R-:W-:Y:S01]  /*16b0*/  STG.E.64 desc[UR8][R2.64], R4 ;  /* 0x0000000402007986 */ /* 0x000fe2000c101b08 */
[----:B------:R-:W-:Y:S05]  /*16c0*/  EXIT ;  /* 0x000000000000794d */ /* 0x000fea0003800000 */
.L_x_16:
[----:B------:R-:W-:Y:S01]  /*16d0*/  HFMA2 R21, -RZ, RZ, 0, 9.5367431640625e-07 ;  /* 0x00000010ff157431 */ /* 0x000fe200000001ff */
[----:B------:R-:W-:Y:S01]  /*16e0*/  BSSY B0, `(.L_x_24) ;  /* 0x0000006000007945 */ /* 0x000fe20003800000 */
[----:B------:R-:W-:Y:S01]  /*16f0*/  IMAD.MOV.U32 R22, RZ, RZ, 0x1f ;  /* 0x0000001fff167424 */ /* 0x000fe200078e00ff */
[----:B------:R-:W-:-:S07]  /*1700*/  MOV R20, 0xffffffff ;  /* 0xffffffff00147802 */ /* 0x000fce0000000f00 */
[----:B------:R-:W-:Y:S05]  /*1710*/  WARPSYNC.COLLECTIVE R20, `(.L_x_25) ;  /* 0x0000000014087348 */ /* 0x000fea0003c00000 */
[----:B------:R0:W1:Y:S02]  /*1720*/  SHFL.DOWN P1, R18, R5, R21, R22 ;  /* 0x0800001505127389 */ /* 0x0000640000020016 */
[----:B01----:R-:W-:Y:S05]  /*1730*/  ENDCOLLECTIVE ;  /* 0x000000000000791b */ /* 0x003fea0003800000 */
.L_x_25:
[----:B------:R-:W-:Y:S05]  /*1740*/  BSYNC B0 ;  /* 0x0000000000007941 */ /* 0x000fea0003800000 */
.L_x_24:
[----:B------:R-:W-:Y:S02]  /*1750*/  IMAD.MOV.U32 R8, RZ, RZ, R18 ;  /* 0x000000ffff087224 */ /* 0x000fe400078e0012 */
[----:B------:R-:W-:Y:S02]  /*1760*/  HFMA2 R22, -RZ, RZ, 0, 1.847743988037109375e-06 ;  /* 0x0000001fff167431 */ /* 0x000fe400000001ff */
[----:B------:R-:W-:Y:S02]  /*1770*/  IMAD.MOV.U32 R21, RZ, RZ, 0x8 ;  /* 0x00000008ff157424 */ /* 0x000fe400078e00ff */
[----:B------:R-:W-:Y:S01]  /*1780*/  IMAD.MOV.U32 R20, RZ, RZ, -0x1 ;  /* 0xffffffffff147424 */ /* 0x000fe200078e00ff */
[----:B------:R-:W-:-:S04]  /*1790*/  FMNMX R8, R5, R8, !PT ;  /* 0x0000000805087209 */ /* 0x000fc80007800000 */
[----:B------:R-:W-:-:S07]  /*17a0*/  MOV R5, R8 ;  /* 0x0000000800057202 */ /* 0x000fce0000000f00 */
[----:B------:R-:W-:Y:S05]  /*17b0*/  WARPSYNC.COLLECTIVE R20, `(.L_x_26) ;  /* 0x0000000014087348 */ /* 0x000fea0003c00000 */
[----:B------:R0:W1:Y:S02]  /*17c0*/  SHFL.DOWN P1, R18, R5, R21, R22 ;  /* 0x0800001505127389 */ /* 0x0000640000020016 */
[----:B01----:R-:W-:Y:S05]  /*17d0*/  ENDCOLLECTIVE ;  /* 0x000000000000791b */ /* 0x003fea0003800000 */
.L_x_26:
[----:B------:R-:W-:Y:S01]  /*17e0*/  HFMA2 R21, -RZ, RZ, 0, 2.384185791015625e-07 ;  /* 0x00000004ff157431 */ /* 0x000fe200000001ff */
[----:B------:R-:W-:-:S04]  /*17f0*/  MOV R7, R18 ;  /* 0x0000001200077202 */ /* 0x000fc80000000f00 */
[----:B------:R-:W-:-:S05]  /*1800*/  FMNMX R7, R8, R7, !PT ;  /* 0x0000000708077209 */ /* 0x000fca0007800000 */
[----:B------:R-:W-:-:S07]  /*1810*/  IMAD.MOV.U32 R5, RZ, RZ, R7 ;  /* 0x000000ffff057224 */ /* 0x000fce00078e0007 */
[----:B------:R-:W-:Y:S05]  /*1820*/  WARPSYNC.COLLECTIVE R20, `(.L_x_27) ;  /* 0x0000000014087348 */ /* 0x000fea0003c00000 */
[----:B------:R0:W1:Y:S02]  /*1830*/  SHFL.DOWN P1, R18, R5, R21, R22 ;  /* 0x0800001505127389 */ /* 0x0000640000020016 */
[----:B01----:R-:W-:Y:S05]  /*1840*/  ENDCOLLECTIVE ;  /* 0x000000000000791b */ /* 0x003fea0003800000 */
.L_x_27:
[----:B------:R-:W-:Y:S02]  /*1850*/  IMAD.MOV.U32 R21, RZ, RZ, 0x2 ;  /* 0x00000002ff157424 */ /* 0x000fe400078e00ff */
[----:B------:R-:W-:-:S05]  /*1860*/  IMAD.MOV.U32 R16, RZ, RZ, R18 ;  /* 0x000000ffff107224 */ /* 0x000fca00078e0012 */
[----:B------:R-:W-:-:S04]  /*1870*/  FMNMX R16, R7, R16, !PT ;  /* 0x0000001007107209 */ /* 0x000fc80007800000 */
[----:B------:R-:W-:-:S07]  /*1880*/  MOV R5, R16 ;  /* 0x0000001000057202 */ /* 0x000fce0000000f00 */
[----:B------:R-:W-:Y:S05]  /*1890*/  WARPSYNC.COLLECTIVE R20, `(.L_x_28) ;  /* 0x0000000014087348 */ /* 0x000fea0003c00000 */
[----:B------:R0:W1:Y:S02]  /*18a0*/  SHFL.DOWN P1, R18, R5, R21, R22 ;  /* 0x0800001505127389 */ /* 0x0000640000020016 */
[----:B01----:R-:W-:Y:S05]  /*18b0*/  ENDCOLLECTIVE ;  /* 0x000000000000791b */ /* 0x003fea0003800000 */
.L_x_28:
[----:B------:R-:W-:Y:S01]  /*18c0*/  HFMA2 R21, -RZ, RZ, 0, 5.9604644775390625e-08 ;  /* 0x00000001ff157431 */ /* 0x000fe200000001ff */
[----:B------:R-:W-:-:S04]  /*18d0*/  MOV R9, R18 ;  /* 0x0000001200097202 */ /* 0x000fc80000000f00 */
[----:B------:R-:W-:-:S05]  /*18e0*/  FMNMX R9, R16, R9, !PT ;  /* 0x0000000910097209 */ /* 0x000fca0007800000 */
[----:B------:R-:W-:-:S07]  /*18f0*/  IMAD.MOV.U32 R5, RZ, RZ, R9 ;  /* 0x000000ffff057224 */ /* 0x000fce00078e0009 */
[----:B------:R-:W-:Y:S05]  /*1900*/  WARPSYNC.COLLECTIVE R20, `(.L_x_29) ;  /* 0x0000000014087348 */ /* 0x000fea0003c00000 */
[----:B------:R0:W1:Y:S02]  /*1910*/  SHFL.DOWN P1, R18, R5, R21, R22 ;  /* 0x0800001505127389 */ /* 0x0000640000020016 */
[----:B01----:R-:W-:Y:S05]  /*1920*/  ENDCOLLECTIVE ;  /* 0x000000000000791b */ /* 0x003fea0003800000 */
.L_x_29:
[----:B------:R-:W-:Y:S05]  /*1930*/  BRA `(.L_x_30) ;  /* 0xfffffff800047947 */ /* 0x000fea000383ffff */
.L_x_19:
[----:B------:R-:W-:Y:S01]  /*1940*/  BSSY B0, `(.L_x_31) ;  /* 0x0000007000007945 */ /* 0x000fe20003800000 */
[----:B------:R-:W-:Y:S01]  /*1950*/  IMAD.MOV.U32 R21, RZ, RZ, 0x10 ;  /* 0x00000010ff157424 */ /* 0x000fe200078e00ff */
[----:B------:R-:W-:Y:S01]  /*1960*/  MOV R22, 0x1f ;  /* 0x0000001f00167802 */ /* 0x000fe20000000f00 */
[----:B------:R-:W-:-:S07]  /*1970*/  IMAD.MOV.U32 R20, RZ, RZ, -0x1 ;  /* 0xffffffffff147424 */ /* 0x000fce00078e00ff */
[----:B0-----:R-:W-:Y:S05]  /*1980*/  WARPSYNC.COLLECTIVE R20, `(.L_x_32) ;  /* 0x0000000014087348 */ /* 0x001fea0003c00000 */
[----:B0-----:R0:W1:Y:S02]  /*1990*/  SHFL.DOWN P1, R18, R5, R21, R22 ;  /* 0x0800001505127389 */ /* 0x0010640000020016 */
[----:B01----:R-:W-:Y:S05]  /*19a0*/  ENDCOLLECTIVE ;  /* 0x000000000000791b */ /* 0x003fea0003800000 */
.L_x_32:
[----:B------:R-:W-:Y:S05]  /*19b0*/  BSYNC B0 ;  /* 0x0000000000007941 */ /* 0x000fea0003800000 */
.L_x_31:
[----:B------:R-:W-:Y:S01]  /*19c0*/  MOV R4, R18 ;  /* 0x0000001200047202 */ /* 0x000fe20000000f00 */
[----:B------:R-:W-:Y:S02]  /*19d0*/  HFMA2 R21, -RZ, RZ, 0, 4.76837158203125e-07 ;  /* 0x00000008ff157431 */ /* 0x000fe400000001ff */
[----:B------:R-:W-:Y:S01]  /*19e0*/  IMAD.MOV.U32 R22, RZ, RZ, 0x1f ;  /* 0x0000001fff167424 */ /* 0x000fe200078e00ff */
[----:B------:R-:W-:Y:S01]  /*19f0*/  MOV R20, 0xffffffff ;  /* 0xffffffff00147802 */ /* 0x000fe20000000f00 */
[----:B------:R-:W-:-:S04]  /*1a00*/  FADD R4, R5, R4 ;  /* 0x0000000405047221 */ /* 0x000fc80000000000 */
[----:B------:R-:W-:-:S07]  /*1a10*/  IMAD.MOV.U32 R5, RZ, RZ, R4 ;  /* 0x000000ffff057224 */ /* 0x000fce00078e0004 */
[----:B------:R-:W-:Y:S05]  /*1a20*/  WARPSYNC.COLLECTIVE R20, `(.L_x_33) ;  /* 0x0000000014087348 */ /* 0x000fea0003c00000 */
[----:B------:R0:W1:Y:S02]  /*1a30*/  SHFL.DOWN P1, R18, R5, R21, R22 ;  /* 0x0800001505127389 */ /* 0x0000640000020016 */
[----:B01----:R-:W-:Y:S05]  /*1a40*/  ENDCOLLECTIVE ;  /* 0x000000000000791b */ /* 0x003fea0003800000 */
.L_x_33:
[----:B------:R-:W-:Y:S02]  /*1a50*/  IMAD.MOV.U32 R21, RZ, RZ, 0x4 ;  /* 0x00000004ff157424 */ /* 0x000fe400078e00ff */
[----:B------:R-:W-:-:S04]  /*1a60*/  IMAD.MOV.U32 R17, RZ, RZ, R18 ;  /* 0x000000ffff117224 */ /* 0x000fc800078e0012 */
[----:B------:R-:W-:-:S05]  /*1a70*/  FADD R17, R4, R17 ;  /* 0x0000001104117221 */ /* 0x000fca0000000000 */
[----:B------:R-:W-:-:S07]  /*1a80*/  MOV R5, R17 ;  /* 0x0000001100057202 */ /* 0x000fce0000000f00 */
[----:B------:R-:W-:Y:S05]  /*1a90*/  WARPSYNC.COLLECTIVE R20, `(.L_x_34) ;  /* 0x0000000014087348 */ /* 0x000fea0003c00000 */
[----:B------:R0:W1:Y:S02]  /*1aa0*/  SHFL.DOWN P1, R18, R5, R21, R22 ;  /* 0x0800001505127389 */ /* 0x0000640000020016 */
[----:B01----:R-:W-:Y:S05]  /*1ab0*/  ENDCOLLECTIVE ;  /* 0x000000000000791b */ /* 0x003fea0003800000 */
.L_x_34:
[----:B------:R-:W-:Y:S01]  /*1ac0*/  HFMA2 R21, -RZ, RZ, 0, 1.1920928955078125e-07 ;  /* 0x00000002ff157431 */ /* 0x000fe200000001ff */
[----:B------:R-:W-:-:S05]  /*1ad0*/  MOV R16, R18 ;  /* 0x0000001200107202 */ /* 0x000fca0000000f00 */
[----:B------:R-:W-:-:S04]  /*1ae0*/  FADD R16, R17, R16 ;  /* 0x0000001011107221 */ /* 0x000fc80000000000 */
[----:B------:R-:W-:-:S07]  /*1af0*/  IMAD.MOV.U32 R5, RZ, RZ, R16 ;  /* 0x000000ffff057224 */ /* 0x000fce00078e0010 */
[----:B------:R-:W-:Y:S05]  /*1b00*/  WARPSYNC.COLLECTIVE R20, `(.L_x_35) ;  /* 0x0000000014087348 */ /* 0x000fea0003c00000 */
[----:B------:R0:W1:Y:S02]  /*1b10*/  SHFL.DOWN P1, R18, R5, R21, R22 ;  /* 0x0800001505127389 */ /* 0x0000640000020016 */
[----:B01----:R-:W-:Y:S05]  /*1b20*/  ENDCOLLECTIVE ;  /* 0x000000000000791b */ /* 0x003fea0003800000 */
.L_x_35:
[----:B------:R-:W-:Y:S02]  /*1b30*/  IMAD.MOV.U32 R21, RZ, RZ, 0x1 ;  /* 0x00000001ff157424 */ /* 0x000fe400078e00ff */
[----:B------:R-:W-:-:S04]  /*1b40*/  IMAD.MOV.U32 R19, RZ, RZ, R18 ;  /* 0x000000ffff137224 */ /* 0x000fc800078e0012 */
[----:B------:R-:W-:-:S05]  /*1b50*/  FADD R19, R16, R19 ;  /* 0x0000001310137221 */ /* 0x000fca0000000000 */
[----:B------:R-:W-:-:S07]  /*1b60*/  MOV R5, R19 ;  /* 0x0000001300057202 */ /* 0x000fce0000000f00 */
[----:B------:R-:W-:Y:S05]  /*1b70*/  WARPSYNC.COLLECTIVE R20, `(.L_x_36) ;  /* 0x0000000014087348 */ /* 0x000fea0003c00000 */
[----:B------:R0:W1:Y:S02]  /*1b80*/  SHFL.DOWN P1, R18, R5, R21, R22 ;  /* 0x0800001505127389 */ /* 0x0000640000020016 */
[----:B01----:R-:W-:Y:S05]  /*1b90*/  ENDCOLLECTIVE ;  /* 0x000000000000791b */ /* 0x003fea0003800000 */
.L_x_36:
[----:B------:R-:W-:Y:S05]  /*1ba0*/  BRA `(.L_x_37) ;  /* 0xfffffff400f47947 */ /* 0x000fea000383ffff */
        .weak           $__internal_0_$__cuda_sm20_div_u16
        .type           $__internal_0_$__cuda_sm20_div_u16,@function
        .size           $__internal_0_$__cuda_sm20_div_u16,(.L_x_316 - $__internal_0_$__cuda_sm20_div_u16)
$__internal_0_$__cuda_sm20_div_u16:
[----:B------:R-:W0:Y:S01]  /*1bb0*/  I2F.U16 R6, R5 ;  /* 0x0000000500067306 */ /* 0x000e220000101000 */
[----:B------:R-:W-:Y:S01]  /*1bc0*/  HFMA2 R7, -RZ, RZ, 15, 0 ;  /* 0x4b800000ff077431 */ /* 0x000fe200000001ff */
[----:B------:R-:W-:Y:S02]  /*1bd0*/  I2FP.F32.U32.RZ R4, R4 ;  /* 0x0000000400047245 */ /* 0x000fe4000020d000 */
[C---:B0-----:R-:W-:Y:S02]  /*1be0*/  FSETP.GEU.AND P1, PT, |R6|.reuse, 1.175494350822287508e-38, PT ;  /* 0x008000000600780b */ /* 0x041fe40003f2e200 */
[----:B------:R-:W-:Y:S02]  /*1bf0*/  FSETP.GT.AND P0, PT, |R6|, 8.50705917302346158658e+37, PT ;  /* 0x7e8000000600780b */ /* 0x000fe40003f04200 */
[----:B------:R-:W-:-:S04]  /*1c00*/  FSEL R7, R7, 1, !P1 ;  /* 0x3f80000007077808 */ /* 0x000fc80004800000 */
[----:B------:R-:W-:Y:S02]  /*1c10*/  FSEL R7, R7, 0.25, !P0 ;  /* 0x3e80000007077808 */ /* 0x000fe40004000000 */
[----:B------:R-:W-:Y:S01]  /*1c20*/  ISETP.NE.U32.AND P0, PT, R5, RZ, PT ;  /* 0x000000ff0500720c */ /* 0x000fe20003f05070 */
[----:B------:R-:W-:Y:S02]  /*1c30*/  HFMA2 R5, -RZ, RZ, 0, 0 ;  /* 0x00000000ff057431 */ /* 0x000fe400000001ff */
[----:B------:R-:W-:-:S06]  /*1c40*/  FMUL R6, R6, R7 ;  /* 0x0000000706067220 */ /* 0x000fcc0000400000 */
[----:B------:R-:W0:Y:S02]  /*1c50*/  MUFU.RCP R6, R6 ;  /* 0x0000000600067308 */ /* 0x000e240000001000 */
[----:B0-----:R-:W-:-:S04]  /*1c60*/  FMUL R7, R7, R6 ;  /* 0x0000000607077220 */ /* 0x001fc80000400000 */
[----:B------:R-:W-:-:S04]  /*1c70*/  VIADD R7, R7, 0x2 ;  /* 0x0000000207077836 */ /* 0x000fc80000000000 */
[----:B------:R-:W-:Y:S01]  /*1c80*/  FMUL.RZ R7, R4, R7 ;  /* 0x0000000704077220 */ /* 0x000fe2000040c000 */
[----:B------:R-:W-:-:S05]  /*1c90*/  IMAD.MOV.U32 R4, RZ, RZ, R8 ;  /* 0x000000ffff047224 */ /* 0x000fca00078e0008 */
[----:B------:R-:W0:Y:S02]  /*1ca0*/  F2I.U32.TRUNC.NTZ R7, R7 ;  /* 0x0000000700077305 */ /* 0x000e24000020f000 */
[----:B0-----:R-:W-:Y:S02]  /*1cb0*/  LOP3.LUT R13, R7, 0xffff, RZ, 0xc0, !PT ;  /* 0x0000ffff070d7812 */ /* 0x001fe400078ec0ff */
[----:B------:R-:W-:Y:S01]  /*1cc0*/  @!P0 MOV R13, 0xffffffff ;  /* 0xffffffff000d8802 */ /* 0x000fe20000000f00 */
[----:B------:R-:W-:Y:S06]  /*1cd0*/  RET.REL.NODEC R4 `(_Z19synthetic_sdpa_tileILi64ELi128ELi2ELi4EEvPK6__halfS2_S2_PS0_iPy) ;  /* 0xffffffe004c87950 */ /* 0x000fec0003c3ffff */
.L_x_38:
[----:B------:R-:W-:-:S00]  /*1ce0*/  BRA `(.L_x_38) ;  /* 0xfffffffc00fc7947 */ /* 0x000fc0000383ffff */
[----:B------:R-:W-:-:S00]  /*1cf0*/  NOP ;  /* 0x0000000000007918 */ /* 0x000fc00000000000 */
        /* <DEDUP_REMOVED lines=8> */
.L_x_316:


//--------------------- .text._Z19synthetic_sdpa_tileILi32ELi128ELi2ELi4EEvPK6__halfS2_S2_PS0_iPy --------------------------
	.section	.text._Z19synthetic_sdpa_tileILi32ELi128ELi2ELi4EEvPK6__halfS2_S2_PS0_iPy,"ax",@progbits
	.align	128
        .global         _Z19synthetic_sdpa_tileILi32ELi128ELi2ELi4EEvPK6__halfS2_S2_PS0_iPy
        .type           _Z19synthetic_sdpa_tileILi32ELi128ELi2ELi4EEvPK6__halfS2_S2_PS0_iPy,@function
        .size           _Z19synthetic_sdpa_tileILi32ELi128ELi2ELi4EEvPK6__halfS2_S2_PS0_iPy,(.L_x_317 - _Z19synthetic_sdpa_tileILi32ELi128ELi2ELi4EEvPK6__halfS2_S2_PS0_iPy)
        .other          _Z19synthetic_sdpa_tileILi32ELi128ELi2ELi4EEvPK6__halfS2_S2_PS0_iPy,@"STO_CUDA_ENTRY STV_DEFAULT"
_Z19synthetic_sdpa_tileILi32ELi128ELi2ELi4EEvPK6__halfS2_S2_PS0_iPy:
.text._Z19synthetic_sdpa_tileILi32ELi128ELi2ELi4EEvPK6__halfS2_S2_PS0_iPy:
[----:B------:R-:W-:Y:S01]  /*0000*/  LDC R1, c[0x0][0x37c] ;  /* 0x0000df00ff017b82 */ /* 0x000fe20000000800 */
[----:B------:R-:W0:Y:S07]  /*0010*/  S2R R0, SR_TID.X ;  /* 0x0000000000007919 */ /* 0x000e2e0000002100 */
[----:B------:R-:W1:Y:S01]  /*0020*/  LDC R3, c[0x0][0x360] ;  /* 0x0000d800ff037b82 */ /* 0x000e620000000800 */
[----:B------:R-:W2:Y:S01]  /*0030*/  LDCU.64 UR8, c[0x0][0x358] ;  /* 0x00006b00ff0877ac */ /* 0x000ea20008000a00 */
[----:B------:R-:W-:Y:S01]  /*0040*/  CS2R R14, SR_CLOCKLO ;  /* 0x00000000000e7805 */ /* 0x000fe20000015000 */
[----:B------:R-:W3:Y:S02]  /*0050*/  LDCU UR4, c[0x0][0x3a0] ;  /* 0x00007400ff0477ac */ /* 0x000ee40008000800 */
[----:B---3--:R-:W-:-:S09]  /*0060*/  UISETP.GE.AND UP0, UPT, UR4, 0x1, UPT ;  /* 0x000000010400788c */ /* 0x008fd2000bf06270 */
[----:B0-2---:R-:W-:Y:S05]  /*0070*/  BRA.U !UP0, `(.L_x_39) ;  /* 0x0000001108c07547 */ /* 0x005fea000b800000 */
[C---:B-1----:R-:W-:Y:S01]  /*0080*/  IMAD.IADD R2, R0.reuse, 0x1, R3 ;  /* 0x0000000100027824 */ /* 0x042fe200078e0203 */
[----:B------:R-:W-:Y:S02]  /*0090*/  LOP3.LUT R4, R0, 0x1f, RZ, 0xc0, !PT ;  /* 0x0000001f00047812 */ /* 0x000fe400078ec0ff */
[----:B------:R-:W-:Y:S02]  /*00a0*/  LOP3.LUT R6, R3, 0xffff, RZ, 0xc0, !PT ;  /* 0x0000ffff03067812 */ /* 0x000fe400078ec0ff */
[----:B------:R-:W-:Y:S02]  /*00b0*/  LOP3.LUT R5, R2, 0x1fff, RZ, 0x3c, !PT ;  /* 0x00001fff02057812 */ /* 0x000fe400078e3cff */
[----:B------:R-:W-:Y:S02]  /*00c0*/  MOV R11, 0xf0 ;  /* 0x000000f0000b7802 */ /* 0x000fe40000000f00 */
[----:B------:R-:W-:-:S07]  /*00d0*/  LOP3.LUT R5, R5, 0xffff, RZ, 0xc0, !PT ;  /* 0x0000ffff05057812 */ /* 0x000fce00078ec0ff */
[----:B------:R-:W-:Y:S05]  /*00e0*/  CALL.REL.NOINC `($__internal_1_$__cuda_sm20_div_u16) ;  /* 0x0000001800147944 */ /* 0x000fea0003c00000 */
[----:B------:R-:W0:Y:S01]  /*00f0*/  S2UR UR5, SR_CgaCtaId ;  /* 0x00000000000579c3 */ /* 0x000e220000008800 */
[----:B------:R-:W1:Y:S01]  /*0100*/  LDCU UR6, c[0x0][0x3a0] ;  /* 0x00007400ff0677ac */ /* 0x000e620008000800 */
[----:B------:R-:W-:Y:S01]  /*0110*/  IMAD.IADD R6, R2, 0x1, R3 ;  /* 0x0000000102067824 */ /* 0x000fe200078e0203 */
[----:B------:R-:W-:-:S04]  /*0120*/  UMOV UR4, 0x400 ;  /* 0x0000040000047882 */ /* 0x000fc80000000000 */
[----:B------:R-:W-:Y:S02]  /*0130*/  SHF.L.U32 R7, R6, 0x1, RZ ;  /* 0x0000000106077819 */ /* 0x000fe400000006ff */
[----:B------:R-:W-:Y:S02]  /*0140*/  SHF.R.U32.HI R5, RZ, 0x6, R6 ;  /* 0x00000006ff057819 */ /* 0x000fe40000011606 */
[----:B------:R-:W-:Y:S02]  /*0150*/  LOP3.LUT R9, R7, 0x7e, RZ, 0xc0, !PT ;  /* 0x0000007e07097812 */ /* 0x000fe400078ec0ff */
[----:B------:R-:W-:Y:S01]  /*0160*/  LOP3.LUT R7, R10, 0x3, RZ, 0xc0, !PT ;  /* 0x000000030a077812 */ /* 0x000fe200078ec0ff */
[----:B0-----:R-:W-:Y:S02]  /*0170*/  ULEA UR4, UR5, UR4, 0x18 ;  /* 0x0000000405047291 */ /* 0x001fe4000f8ec0ff */
[----:B-1----:R-:W-:-:S04]  /*0180*/  UIADD3 UR5, UPT, UPT, UR6, 0x7f, URZ ;  /* 0x0000007f06057890 */ /* 0x002fc8000fffe0ff */
[----:B------:R-:W-:Y:S01]  /*0190*/  LEA R8, R5, UR4, 0x7 ;  /* 0x0000000405087c11 */ /* 0x000fe2000f8e38ff */
[----:B------:R-:W-:Y:S01]  /*01a0*/  USHF.R.U32.HI UR6, URZ, 0x7, UR5 ;  /* 0x00000007ff067899 */ /* 0x000fe20008011605 */
[----:B------:R-:W-:-:S03]  /*01b0*/  UMOV UR4, URZ ;  /* 0x000000ff00047c82 */ /* 0x000fc60008000000 */
[----:B------:R-:W-:-:S08]  /*01c0*/  IMAD.IADD R8, R8, 0x1, R9 ;  /* 0x0000000108087824 */ /* 0x000fd000078e0209 */
.L_x_61:
[----:B------:R-:W-:Y:S01]  /*01d0*/  ISETP.NE.AND P0, PT, R7, 0x2, PT ;  /* 0x000000020700780c */ /* 0x000fe20003f05270 */
[----:B------:R-:W-:Y:S01]  /*01e0*/  IMAD.U32 R9, RZ, RZ, UR4 ;  /* 0x00000004ff097e24 */ /* 0x000fe2000f8e00ff */
[----:B------:R-:W-:Y:S01]  /*01f0*/  UIADD3 UR4, UPT, UPT, UR4, 0x1, URZ ;  /* 0x0000000104047890 */ /* 0x000fe2000fffe0ff */
[----:B------:R-:W-:Y:S01]  /*0200*/  BSSY.RECONVERGENT B0, `(.L_x_40) ;  /* 0x000003a000007945 */ /* 0x000fe20003800200 */
[----:B------:R-:W-:Y:S02]  /*0210*/  MOV R24, R0 ;  /* 0x0000000000187202 */ /* 0x000fe40000000f00 */
[----:B------:R-:W-:-:S07]  /*0220*/  UISETP.NE.AND UP0, UPT, UR4, UR6, UPT ;  /* 0x000000060400728c */ /* 0x000fce000bf05270 */
[----:B0-----:R-:W-:Y:S05]  /*0230*/  @!P0 BRA `(.L_x_41) ;  /* 0x0000000000d88947 */ /* 0x001fea0003800000 */
        /* <DEDUP_REMOVED lines=19> */
.L_x_43:
[----:B------:R-:W-:Y:S05]  /*0370*/  BSYNC.RECONVERGENT B1 ;  /* 0x0000000000017941 */ /* 0x000fea0003800200 */
.L_x_42:
[----:B------:R-:W-:Y:S01]  /*0380*/  IMAD.MOV.U32 R24, RZ, RZ, R2 ;  /* 0x000000ffff187224 */ /* 0x000fe200078e0002 */
[----:B------:R-:W-:Y:S06]  /*0390*/  @!P1 BRA `(.L_x_41) ;  /* 0x0000000000809947 */ /* 0x000fec0003800000 */
[----:B------:R-:W-:Y:S01]  /*03a0*/  SHF.R.U32.HI R18, RZ, 0x6, R2 ;  /* 0x00000006ff127819 */ /* 0x000fe20000011602 */
[----:B------:R-:W-:Y:S01]  /*03b0*/  BSSY.RECONVERGENT B1, `(.L_x_44) ;  /* 0x0000012000017945 */ /* 0x000fe20003800200 */
[----:B------:R-:W-:Y:S02]  /*03c0*/  ISETP.NE.AND P1, PT, R7, RZ, PT ;  /* 0x000000ff0700720c */ /* 0x000fe40003f25270 */
        /* <DEDUP_REMOVED lines=10> */
[----:B------:R-:W-:-:S05]  /*0470*/  IMAD.SHL.U32 R11, R2, 0x2, RZ ;  /* 0x00000002020b7824 */ /* 0x000fca00078e00ff */
[----:B------:R-:W-:Y:S01]  /*0480*/  LOP3.LUT R11, R11, 0x7e, RZ, 0xc0, !PT ;  /* 0x0000007e0b0b7812 */ /* 0x000fe200078ec0ff */
[----:B0-----:R-:W-:-:S06]  /*0490*/  ULEA UR5, UR7, UR5, 0x18 ;  /* 0x0000000507057291 */ /* 0x001fcc000f8ec0ff */
[----:B------:R-:W-:-:S04]  /*04a0*/  LEA R18, R18, UR5, 0x7 ;  /* 0x0000000512127c11 */ /* 0x000fc8000f8e38ff */
[----:B------:R-:W-:-:S05]  /*04b0*/  IADD3 R11, PT, PT, R18, R11, RZ ;  /* 0x0000000b120b7210 */ /* 0x000fca0007ffe0ff */
[----:B--2---:R0:W-:Y:S02]  /*04c0*/  STS.U16 [R11], R12 ;  /* 0x0000000c0b007388 */ /* 0x0041e40000000400 */
.L_x_45:
[----:B------:R-:W-:Y:S05]  /*04d0*/  BSYNC.RECONVERGENT B1 ;  /* 0x0000000000017941 */ /* 0x000fea0003800200 */
.L_x_44:
[----:B------:R-:W-:Y:S01]  /*04e0*/  IMAD.MOV.U32 R24, RZ, RZ, R6 ;  /* 0x000000ffff187224 */ /* 0x000fe200078e0006 */
[----:B------:R-:W-:Y:S06]  /*04f0*/  @!P1 BRA `(.L_x_41) ;  /* 0x0000000000289947 */ /* 0x000fec0003800000 */
[----:B0-----:R-:W-:Y:S01]  /*0500*/  IMAD R11, R9, 0x80, R5 ;  /* 0x00000080090b7824 */ /* 0x001fe200078e0205 */
[----:B------:R-:W-:-:S04]  /*0510*/  IADD3 R24, PT, PT, R6, R3, RZ ;  /* 0x0000000306187210 */ /* 0x000fc80007ffe0ff */
[----:B------:R-:W-:-:S13]  /*0520*/  ISETP.GE.AND P0, PT, R11, R10, PT ;  /* 0x0000000a0b00720c */ /* 0x000fda0003f06270 */
[----:B------:R-:W-:Y:S05]  /*0530*/  @P0 BRA `(.L_x_41) ;  /* 0x0000000000180947 */ /* 0x000fea0003800000 */
[----:B------:R-:W0:Y:S01]  /*0540*/  LDC.64 R10, c[0x0][0x388] ;  /* 0x0000e200ff0a7b82 */ /* 0x000e220000000a00 */
[----:B------:R-:W-:-:S05]  /*0550*/  LOP3.LUT R12, R6, 0x1fff, RZ, 0xc0, !PT ;  /* 0x00001fff060c7812 */ /* 0x000fca00078ec0ff */
[----:B------:R-:W-:-:S04]  /*0560*/  IMAD R13, R9, 0x2000, R12 ;  /* 0x00002000090d7824 */ /* 0x000fc800078e020c */
[----:B0-----:R-:W-:-:S06]  /*0570*/  IMAD.WIDE R10, R13, 0x2, R10 ;  /* 0x000000020d0a7825 */ /* 0x001fcc00078e020a */
[----:B------:R-:W2:Y:S04]  /*0580*/  LDG.E.U16.CONSTANT R11, desc[UR8][R10.64] ;  /* 0x000000080a0b7981 */ /* 0x000ea8000c1e9500 */
[----:B--2---:R1:W-:Y:S02]  /*0590*/  STS.U16 [R8], R11 ;  /* 0x0000000b08007388 */ /* 0x0043e40000000400 */
.L_x_41:
[----:B------:R-:W-:Y:S05]  /*05a0*/  BSYNC.RECONVERGENT B0 ;  /* 0x0000000000007941 */ /* 0x000fea0003800200 */
.L_x_40:
[----:B------:R-:W-:Y:S01]  /*05b0*/  BSSY.RECONVERGENT B0, `(.L_x_46) ;  /* 0x0000054000007945 */ /* 0x000fe20003800200 */
[C-C-:B------:R-:W-:Y:S01]  /*05c0*/  IMAD R20, R3.reuse, 0x2, R24.reuse ;  /* 0x0000000203147824 */ /* 0x140fe200078e0218 */
[----:B------:R-:W-:Y:S01]  /*05d0*/  IADD3 R10, PT, PT, R24, R3, RZ ;  /* 0x00000003180a7210 */ /* 0x000fe20007ffe0ff */
[----:B0-----:R-:W-:Y:S01]  /*05e0*/  IMAD R12, R3, 0x3, R24 ;  /* 0x00000003030c7824 */ /* 0x001fe200078e0218 */
[----:B------:R-:W0:Y:S06]  /*05f0*/  LDCU UR5, c[0x0][0x3a0] ;  /* 0x00007400ff0577ac */ /* 0x000e2c0008000800 */
.L_x_47:
[----:B------:R-:W-:Y:S02]  /*0600*/  SHF.R.U32.HI R26, RZ, 0x6, R24 ;  /* 0x00000006ff1a7819 */ /* 0x000fe40000011618 */
[----:B--2---:R-:W-:Y:S02]  /*0610*/  SHF.R.U32.HI R16, RZ, 0x6, R10 ;  /* 0x00000006ff107819 */ /* 0x004fe4000001160a */
[----:B------:R-:W-:Y:S01]  /*0620*/  SHF.R.U32.HI R18, RZ, 0x6, R20 ;  /* 0x00000006ff127819 */ /* 0x000fe20000011614 */
[----:B-1----:R-:W-:-:S05]  /*0630*/  IMAD R11, R9, 0x80, R26 ;  /* 0x00000080090b7824 */ /* 0x002fca00078e021a */
[----:B0-----:R-:W-:Y:S01]  /*0640*/  ISETP.GE.AND P0, PT, R11, UR5, PT ;  /* 0x000000050b007c0c */ /* 0x001fe2000bf06270 */
        /* <DEDUP_REMOVED lines=10> */
[----:B------:R-:W-:Y:S02]  /*06f0*/  @!P0 LOP3.LUT R28, R24, 0x1fc0, RZ, 0xc0, !PT ;  /* 0x00001fc0181c8812 */ /* 0x000fe400078ec0ff */
[----:B------:R-:W-:Y:S01]  /*0700*/  @!P1 MOV R11, 0x400 ;  /* 0x00000400000b9802 */ /* 0x000fe20000000f00 */
[----:B------:R-:W-:Y:S01]  /*0710*/  @!P0 IMAD R13, R26, 0x80, R13 ;  /* 0x000000801a0d8824 */ /* 0x000fe200078e020d */
[----:B------:R-:W-:Y:S01]  /*0720*/  @!P2 MOV R26, 0x400 ;  /* 0x00000400001aa802 */ /* 0x000fe20000000f00 */
[----:B------:R-:W-:Y:S01]  /*0730*/  @!P0 IMAD R28, R9, 0x2000, R28 ;  /* 0x00002000091c8824 */ /* 0x000fe200078e021c */
[----:B--2---:R-:W-:Y:S02]  /*0740*/  @!P1 LEA R17, R17, R11, 0x18 ;  /* 0x0000000b11119211 */ /* 0x004fe400078ec0ff */
[----:B------:R-:W-:Y:S02]  /*0750*/  @!P0 LOP3.LUT R11, R24, 0x3f, RZ, 0xc0, !PT ;  /* 0x0000003f180b8812 */ /* 0x000fe400078ec0ff */
[----:B---3--:R-:W-:-:S02]  /*0760*/  @!P2 LEA R19, R19, R26, 0x18 ;  /* 0x0000001a1313a211 */ /* 0x008fc400078ec0ff */
[----:B------:R-:W-:Y:S01]  /*0770*/  @!P0 IADD3 R21, PT, PT, R11, R28, RZ ;  /* 0x0000001c0b158210 */ /* 0x000fe20007ffe0ff */
[----:B------:R-:W-:Y:S01]  /*0780*/  @!P1 IMAD R11, R16, 0x80, R17 ;  /* 0x00000080100b9824 */ /* 0x000fe200078e0211 */
[----:B------:R-:W-:Y:S01]  /*0790*/  @!P1 LOP3.LUT R28, R10, 0x1fc0, RZ, 0xc0, !PT ;  /* 0x00001fc00a1c9812 */ /* 0x000fe200078ec0ff */
[----:B------:R-:W0:Y:S01]  /*07a0*/  @!P1 LDC.64 R16, c[0x0][0x388] ;  /* 0x0000e200ff109b82 */ /* 0x000e220000000a00 */
[----:B------:R-:W-:Y:S01]  /*07b0*/  SHF.R.U32.HI R26, RZ, 0x6, R12 ;  /* 0x00000006ff1a7819 */ /* 0x000fe2000001160c */
[----:B-1----:R-:W-:Y:S01]  /*07c0*/  @!P0 IMAD.WIDE R22, R21, 0x2, R22 ;  /* 0x0000000215168825 */ /* 0x002fe200078e0216 */
[----:B------:R-:W-:Y:S02]  /*07d0*/  @!P2 LEA R21, R18, R19, 0x7 ;  /* 0x000000131215a211 */ /* 0x000fe400078e38ff */
[----:B------:R-:W-:Y:S01]  /*07e0*/  @!P1 LOP3.LUT R18, R10, 0x3f, RZ, 0xc0, !PT ;  /* 0x0000003f0a129812 */ /* 0x000fe200078ec0ff */
[C---:B------:R-:W-:Y:S01]  /*07f0*/  @!P1 IMAD R19, R9.reuse, 0x2000, R28 ;  /* 0x0000200009139824 */ /* 0x040fe200078e021c */
[----:B------:R-:W-:Y:S01]  /*0800*/  @!P2 LOP3.LUT R28, R20, 0x1fc0, RZ, 0xc0, !PT ;  /* 0x00001fc0141ca812 */ /* 0x000fe200078ec0ff */
[----:B------:R-:W-:-:S02]  /*0810*/  IMAD R25, R9, 0x80, R26 ;  /* 0x0000008009197824 */ /* 0x000fc400078e021a */
[----:B------:R-:W-:Y:S01]  /*0820*/  @!P1 IMAD.IADD R19, R18, 0x1, R19 ;  /* 0x0000000112139824 */ /* 0x000fe200078e0213 */
[----:B------:R-:W-:Y:S02]  /*0830*/  @!P2 LEA R27, R9, R28, 0xd ;  /* 0x0000001c091ba211 */ /* 0x000fe400078e68ff */
[----:B------:R-:W-:Y:S02]  /*0840*/  @!P2 LOP3.LUT R18, R20, 0x3f, RZ, 0xc0, !PT ;  /* 0x0000003f1412a812 */ /* 0x000fe400078ec0ff */
[----:B------:R-:W-:Y:S02]  /*0850*/  ISETP.GE.AND P3, PT, R25, UR5, PT ;  /* 0x0000000519007c0c */ /* 0x000fe4000bf66270 */
[----:B------:R1:W2:Y:S01]  /*0860*/  @!P0 LDG.E.U16.CONSTANT R25, desc[UR8][R22.64] ;  /* 0x0000000816198981 */ /* 0x0002a2000c1e9500 */
[----:B------:R-:W-:Y:S02]  /*0870*/  @!P2 IMAD.IADD R29, R18, 0x1, R27 ;  /* 0x00000001121da824 */ /* 0x000fe400078e021b */
[----:B0-----:R-:W-:-:S02]  /*0880*/  @!P1 IMAD.WIDE R16, R19, 0x2, R16 ;  /* 0x0000000213109825 */ /* 0x001fc400078e0210 */
[----:B------:R-:W0:Y:S06]  /*0890*/  @!P2 LDC.64 R18, c[0x0][0x388] ;  /* 0x0000e200ff12ab82 */ /* 0x000e2c0000000a00 */
[C---:B-1----:R-:W-:Y:S01]  /*08a0*/  @!P3 LOP3.LUT R22, R12.reuse, 0x1fc0, RZ, 0xc0, !PT ;  /* 0x00001fc00c16b812 */ /* 0x042fe200078ec0ff */
[----:B------:R-:W1:Y:S04]  /*08b0*/  @!P3 S2R R27, SR_CgaCtaId ;  /* 0x00000000001bb919 */ /* 0x000e680000008800 */
[----:B------:R-:W-:Y:S01]  /*08c0*/  @!P3 IMAD R23, R9, 0x2000, R22 ;  /* 0x000020000917b824 */ /* 0x000fe200078e0216 */
[----:B------:R-:W-:Y:S01]  /*08d0*/  @!P3 LOP3.LUT R22, R12, 0x3f, RZ, 0xc0, !PT ;  /* 0x0000003f0c16b812 */ /* 0x000fe200078ec0ff */
[----:B------:R3:W4:Y:S01]  /*08e0*/  @!P1 LDG.E.U16.CONSTANT R16, desc[UR8][R16.64] ;  /* 0x0000000810109981 */ /* 0x000722000c1e9500 */
[----:B0-----:R-:W-:-:S02]  /*08f0*/  @!P2 IMAD.WIDE R18, R29, 0x2, R18 ;  /* 0x000000021d12a825 */ /* 0x001fc400078e0212 */
[----:B------:R-:W-:Y:S02]  /*0900*/  @!P3 IADD3 R29, PT, PT, R22, R23, RZ ;  /* 0x00000017161db210 */ /* 0x000fe40007ffe0ff */
[----:B------:R-:W0:Y:S02]  /*0910*/  @!P3 LDC.64 R22, c[0x0][0x388] ;  /* 0x0000e200ff16bb82 */ /* 0x000e240000000a00 */
[----:B------:R-:W5:Y:S01]  /*0920*/  @!P2 LDG.E.U16.CONSTANT R18, desc[UR8][R18.64] ;  /* 0x000000081212a981 */ /* 0x000f62000c1e9500 */
[----:B0-----:R-:W-:-:S06]  /*0930*/  @!P3 IMAD.WIDE R22, R29, 0x2, R22 ;  /* 0x000000021d16b825 */ /* 0x001fcc00078e0216 */
[----:B------:R-:W5:Y:S01]  /*0940*/  @!P3 LDG.E.U16.CONSTANT R22, desc[UR8][R22.64] ;  /* 0x000000081616b981 */ /* 0x000f62000c1e9500 */
[----:B------:R-:W-:Y:S01]  /*0950*/  @!P3 MOV R28, 0x400 ;  /* 0x00000400001cb802 */ /* 0x000fe20000000f00 */
[----:B---3--:R-:W-:-:S03]  /*0960*/  @!P0 IMAD.SHL.U32 R17, R24, 0x2, RZ ;  /* 0x0000000218118824 */ /* 0x008fc600078e00ff */
[----:B-1----:R-:W-:Y:S02]  /*0970*/  @!P3 LEA R27, R27, R28, 0x18 ;  /* 0x0000001c1b1bb211 */ /* 0x002fe400078ec0ff */
[----:B------:R-:W-:-:S04]  /*0980*/  @!P0 LOP3.LUT R28, R17, 0x7e, RZ, 0xc0, !PT ;  /* 0x0000007e111c8812 */ /* 0x000fc800078ec0ff */
[----:B------:R-:W-:Y:S01]  /*0990*/  @!P0 IADD3 R28, PT, PT, R13, R28, RZ ;  /* 0x0000001c0d1c8210 */ /* 0x000fe20007ffe0ff */
[----:B------:R-:W-:-:S05]  /*09a0*/  @!P1 IMAD.SHL.U32 R13, R10, 0x2, RZ ;  /* 0x000000020a0d9824 */ /* 0x000fca00078e00ff */
[----:B------:R-:W-:Y:S01]  /*09b0*/  @!P1 LOP3.LUT R13, R13, 0x7e, RZ, 0xc0, !PT ;  /* 0x0000007e0d0d9812 */ /* 0x000fe200078ec0ff */
[----:B------:R-:W-:-:S04]  /*09c0*/  @!P3 IMAD.SHL.U32 R17, R12, 0x2, RZ ;  /* 0x000000020c11b824 */ /* 0x000fc800078e00ff */
[----:B------:R-:W-:Y:S01]  /*09d0*/  @!P1 IMAD.IADD R11, R11, 0x1, R13 ;  /* 0x000000010b0b9824 */ /* 0x000fe200078e020d */
[----:B------:R-:W-:Y:S01]  /*09e0*/  @!P2 SHF.L.U32 R13, R20, 0x1, RZ ;  /* 0x00000001140da819 */ /* 0x000fe200000006ff */
[----:B------:R-:W-:Y:S01]  /*09f0*/  @!P3 IMAD R26, R26, 0x80, R27 ;  /* 0x000000801a1ab824 */ /* 0x000fe200078e021b */
[----:B------:R-:W-:Y:S02]  /*0a00*/  @!P3 LOP3.LUT R17, R17, 0x7e, RZ, 0xc0, !PT ;  /* 0x0000007e1111b812 */ /* 0x000fe400078ec0ff */
[----:B------:R-:W-:Y:S02]  /*0a10*/  @!P2 LOP3.LUT R13, R13, 0x7e, RZ, 0xc0, !PT ;  /* 0x0000007e0d0da812 */ /* 0x000fe400078ec0ff */
[----:B------:R-:W-:-:S03]  /*0a20*/  @!P3 IADD3 R17, PT, PT, R26, R17, RZ ;  /* 0x000000111a11b210 */ /* 0x000fc60007ffe0ff */
[----:B------:R-:W-:Y:S01]  /*0a30*/  @!P2 IMAD.IADD R13, R21, 0x1, R13 ;  /* 0x00000001150da824 */ /* 0x000fe200078e020d */
        /* <DEDUP_REMOVED lines=8> */
[----:B-----5:R2:W-:Y:S04]  /*0ac0*/  @!P2 STS.U16 [R13], R18 ;  /* 0x000000120d00a388 */ /* 0x0205e80000000400 */
[----:B------:R2:W-:Y:S02]  /*0ad0*/  @!P3 STS.U16 [R17], R22 ;  /* 0x000000161100b388 */ /* 0x0005e40000000400 */
[----:B------:R-:W-:Y:S05]  /*0ae0*/  @!P0 BRA `(.L_x_47) ;  /* 0xfffffff800c48947 */ /* 0x000fea000383ffff */
[----:B------:R-:W-:Y:S05]  /*0af0*/  BSYNC.RECONVERGENT B0 ;  /* 0x0000000000007941 */ /* 0x000fea0003800200 */
.L_x_46:
[----:B------:R-:W-:Y:S01]  /*0b00*/  BAR.SYNC.DEFER_BLOCKING 0x0 ;  /* 0x0000000000007b1d */ /* 0x000fe20000010000 */
[----:B--2---:R-:W-:-:S05]  /*0b10*/  SHF.R.U32.HI R18, RZ, 0x5, R0 ;  /* 0x00000005ff127819 */ /* 0x004fca0000011600 */
[----:B------:R-:W-:Y:S02]  /*0b20*/  BSSY.RECONVERGENT B0, `(.L_x_48) ;  /* 0x0000041000007945 */ /* 0x000fe40003800200 */
.L_x_52:
[----:B0-----:R-:W0:Y:S01]  /*0b30*/  S2UR UR7, SR_CgaCtaId ;  /* 0x00000000000779c3 */ /* 0x001e220000008800 */
[----:B------:R-:W-:Y:S01]  /*0b40*/  UMOV UR5, 0x400 ;  /* 0x0000040000057882 */ /* 0x000fe20000000000 */
[----:B------:R-:W-:Y:S01]  /*0b50*/  IMAD.MOV.U32 R20, RZ, RZ, R18 ;  /* 0x000000ffff147224 */ /* 0x000fe200078e0012 */
[----:B------:R-:W-:Y:S01]  /*0b60*/  UIADD3 UR5, UPT, UPT, UR5, 0x4000, URZ ;  /* 0x0000400005057890 */ /* 0x000fe2000fffe0ff */
[----:B------:R-:W-:Y:S01]  /*0b70*/  BSSY.RECONVERGENT B1, `(.L_x_49) ;  /* 0x000003a000017945 */ /* 0x000fe20003800200 */
[----:B------:R-:W-:Y:S02]  /*0b80*/  IMAD.MOV.U32 R22, RZ, RZ, R4 ;  /* 0x000000ffff167224 */ /* 0x000fe400078e0004 */
[----:B0-----:R-:W-:-:S06]  /*0b90*/  ULEA UR5, UR7, UR5, 0x18 ;  /* 0x0000000507057291 */ /* 0x001fcc000f8ec0ff */
[----:B------:R-:W-:Y:S02]  /*0ba0*/  LEA R19, R18, UR5, 0x9 ;  /* 0x0000000512137c11 */ /* 0x000fe4000f8e48ff */
[----:B------:R-:W-:-:S04]  /*0bb0*/  LEA.HI R18, R3, R18, RZ, 0x1b ;  /* 0x0000001203127211 */ /* 0x000fc800078fd8ff */
[----:B------:R-:W-:-:S13]  /*0bc0*/  ISETP.GE.U32.AND P1, PT, R18, 0x20, PT ;  /* 0x000000201200780c */ /* 0x000fda0003f26070 */
.L_x_51:
[----:B0-----:R-:W0:Y:S01]  /*0bd0*/  S2UR UR7, SR_CgaCtaId ;  /* 0x00000000000779c3 */ /* 0x001e220000008800 */
[----:B------:R-:W-:Y:S01]  /*0be0*/  UMOV UR5, 0x400 ;  /* 0x0000040000057882 */ /* 0x000fe20000000000 */
[----:B------:R-:W-:Y:S02]  /*0bf0*/  HFMA2 R13, -RZ, RZ, 0, 0 ;  /* 0x00000000ff0d7431 */ /* 0x000fe400000001ff */
[----:B------:R-:W-:Y:S01]  /*0c00*/  IMAD.MOV.U32 R9, RZ, RZ, RZ ;  /* 0x000000ffff097224 */ /* 0x000fe200078e00ff */
[----:B0-----:R-:W-:-:S06]  /*0c10*/  ULEA UR5, UR7, UR5, 0x18 ;  /* 0x0000000507057291 */ /* 0x001fcc000f8ec0ff */
[----:B------:R-:W-:-:S07]  /*0c20*/  LEA R24, R22, UR5, 0x7 ;  /* 0x0000000516187c11 */ /* 0x000fce000f8e38ff */
.L_x_50:
[----:B------:R-:W0:Y:S01]  /*0c30*/  LDC.64 R16, c[0x0][0x380] ;  /* 0x0000e000ff107b82 */ /* 0x000e220000000a00 */
[----:B------:R-:W-:-:S04]  /*0c40*/  IMAD R11, R20, 0x40, R9 ;  /* 0x00000040140b7824 */ /* 0x000fc800078e0209 */
[----:B0-----:R-:W-:-:S05]  /*0c50*/  IMAD.WIDE.U32 R16, R11, 0x2, R16 ;  /* 0x000000020b107825 */ /* 0x001fca00078e0010 */
[----:B------:R-:W2:Y:S04]  /*0c60*/  LDG.E.U16.CONSTANT R23, desc[UR8][R16.64] ;  /* 0x0000000810177981 */ /* 0x000ea8000c1e9500 */
[----:B------:R-:W3:Y:S04]  /*0c70*/  LDG.E.U16.CONSTANT R25, desc[UR8][R16.64+0x2] ;  /* 0x0000020810197981 */ /* 0x000ee8000c1e9500 */
[----:B------:R-:W4:Y:S01]  /*0c80*/  LDG.E.U16.CONSTANT R21, desc[UR8][R16.64+0x4] ;  /* 0x0000040810157981 */ /* 0x000f22000c1e9500 */
[----:B------:R-:W-:-:S03]  /*0c90*/  LEA R12, R9, R24, 0x1 ;  /* 0x00000018090c7211 */ /* 0x000fc600078e08ff */
[----:B------:R-:W5:Y:S04]  /*0ca0*/  LDG.E.U16.CONSTANT R27, desc[UR8][R16.64+0xe] ;  /* 0x00000e08101b7981 */ /* 0x000f68000c1e9500 */
[----:B------:R-:W0:Y:S01]  /*0cb0*/  LDS.64 R10, [R12] ;  /* 0x000000000c0a7984 */ /* 0x000e220000000a00 */
[----:B--2---:R-:W-:Y:S02]  /*0cc0*/  HADD2.F32 R26, -RZ, R23.H0_H0 ;  /* 0x20000017ff1a7230 */ /* 0x004fe40000004100 */
[----:B0-----:R-:W-:-:S05]  /*0cd0*/  HADD2.F32 R23, -RZ, R10.H0_H0 ;  /* 0x2000000aff177230 */ /* 0x001fca0000004100 */
[----:B------:R-:W-:Y:S01]  /*0ce0*/  FFMA R23, R26, R23, R13 ;  /* 0x000000171a177223 */ /* 0x000fe2000000000d */
[----:B------:R-:W-:Y:S02]  /*0cf0*/  HADD2.F32 R13, -RZ, R10.H1_H1 ;  /* 0x3000000aff0d7230 */ /* 0x000fe40000004100 */
[----:B---3--:R-:W-:Y:S01]  /*0d00*/  HADD2.F32 R26, -RZ, R25.H0_H0 ;  /* 0x20000019ff1a7230 */ /* 0x008fe20000004100 */
[----:B------:R-:W2:Y:S04]  /*0d10*/  LDG.E.U16.CONSTANT R10, desc[UR8][R16.64+0x6] ;  /* 0x00000608100a7981 */ /* 0x000ea8000c1e9500 */
[----:B------:R-:W-:Y:S01]  /*0d20*/  FFMA R26, R26, R13, R23 ;  /* 0x0000000d1a1a7223 */ /* 0x000fe20000000017 */
[----:B----4-:R-:W-:Y:S01]  /*0d30*/  HADD2.F32 R13, -RZ, R21.H0_H0 ;  /* 0x20000015ff0d7230 */ /* 0x010fe20000004100 */
[----:B------:R-:W3:Y:S01]  /*0d40*/  LDG.E.U16.CONSTANT R25, desc[UR8][R16.64+0xa] ;  /* 0x00000a0810197981 */ /* 0x000ee2000c1e9500 */
[----:B------:R-:W-:-:S03]  /*0d50*/  HADD2.F32 R23, -RZ, R11.H0_H0 ;  /* 0x2000000bff177230 */ /* 0x000fc60000004100 */
[----:B------:R-:W4:Y:S02]  /*0d60*/  LDG.E.U16.CONSTANT R21, desc[UR8][R16.64+0x8] ;  /* 0x0000080810157981 */ /* 0x000f24000c1e9500 */
[----:B------:R-:W-:Y:S02]  /*0d70*/  FFMA R26, R13, R23, R26 ;  /* 0x000000170d1a7223 */ /* 0x000fe4000000001a */
[----:B------:R-:W3:Y:S04]  /*0d80*/  LDG.E.U16.CONSTANT R23, desc[UR8][R16.64+0xc] ;  /* 0x00000c0810177981 */ /* 0x000ee8000c1e9500 */
[----:B------:R-:W0:Y:S01]  /*0d90*/  LDS.64 R12, [R12+0x8] ;  /* 0x000008000c0c7984 */ /* 0x000e220000000a00 */
[----:B------:R-:W-:Y:S02]  /*0da0*/  HADD2.F32 R28, -RZ, R11.H1_H1 ;  /* 0x3000000bff1c7230 */ /* 0x000fe40000004100 */
[----:B------:R-:W-:-:S05]  /*0db0*/  VIADD R9, R9, 0x8 ;  /* 0x0000000809097836 */ /* 0x000fca0000000000 */
[----:B------:R-:W-:Y:S01]  /*0dc0*/  ISETP.NE.AND P0, PT, R9, 0x40, PT ;  /* 0x000000400900780c */ /* 0x000fe20003f05270 */
[----:B-----5:R-:W-:Y:S02]  /*0dd0*/  HADD2.F32 R27, -RZ, R27.H0_H0 ;  /* 0x2000001bff1b7230 */ /* 0x020fe40000004100 */
[----:B--2---:R-:W-:-:S05]  /*0de0*/  HADD2.F32 R11, -RZ, R10.H0_H0 ;  /* 0x2000000aff0b7230 */ /* 0x004fca0000004100 */
[----:B------:R-:W-:Y:S01]  /*0df0*/  FFMA R11, R11, R28, R26 ;  /* 0x0000001c0b0b7223 */ /* 0x000fe2000000001a */
[--C-:B0-----:R-:W-:Y:S02]  /*0e00*/  HADD2.F32 R26, -RZ, R12.reuse.H0_H0 ;  /* 0x2000000cff1a7230 */ /* 0x101fe40000004100 */
[----:B----4-:R-:W-:Y:S02]  /*0e10*/  HADD2.F32 R10, -RZ, R21.H0_H0 ;  /* 0x20000015ff0a7230 */ /* 0x010fe40000004100 */
[----:B------:R-:W-:Y:S02]  /*0e20*/  HADD2.F32 R21, -RZ, R12.H1_H1 ;  /* 0x3000000cff157230 */ /* 0x000fe40000004100 */
[----:B---3--:R-:W-:Y:S02]  /*0e30*/  HADD2.F32 R25, -RZ, R25.H0_H0 ;  /* 0x20000019ff197230 */ /* 0x008fe40000004100 */
[----:B------:R-:W-:Y:S01]  /*0e40*/  FFMA R10, R10, R26, R11 ;  /* 0x0000001a0a0a7223 */ /* 0x000fe2000000000b */
[----:B------:R-:W-:-:S02]  /*0e50*/  HADD2.F32 R11, -RZ, R13.H0_H0 ;  /* 0x2000000dff0b7230 */ /* 0x000fc40000004100 */
[----:B------:R-:W-:Y:S02]  /*0e60*/  HADD2.F32 R23, -RZ, R23.H0_H0 ;  /* 0x20000017ff177230 */ /* 0x000fe40000004100 */
[----:B------:R-:W-:Y:S01]  /*0e70*/  FFMA R10, R25, R21, R10 ;  /* 0x00000015190a7223 */ /* 0x000fe2000000000a */
[----:B------:R-:W-:-:S03]  /*0e80*/  HADD2.F32 R13, -RZ, R13.H1_H1 ;  /* 0x3000000dff0d7230 */ /* 0x000fc60000004100 */
[----:B------:R-:W-:-:S04]  /*0e90*/  FFMA R10, R23, R11, R10 ;  /* 0x0000000b170a7223 */ /* 0x000fc8000000000a */
[----:B------:R-:W-:Y:S01]  /*0ea0*/  FFMA R13, R27, R13, R10 ;  /* 0x0000000d1b0d7223 */ /* 0x000fe2000000000a */
[----:B------:R-:W-:Y:S06]  /*0eb0*/  @P0 BRA `(.L_x_50) ;  /* 0xfffffffc005c0947 */ /* 0x000fec000383ffff */
[C---:B------:R-:W-:Y:S01]  /*0ec0*/  IMAD R10, R22.reuse, 0x4, R19 ;  /* 0x00000004160a7824 */ /* 0x040fe200078e0213 */
[C---:B------:R-:W-:Y:S02]  /*0ed0*/  ISETP.GE.U32.AND P0, PT, R22.reuse, 0x60, PT ;  /* 0x000000601600780c */ /* 0x040fe40003f06070 */
[----:B------:R-:W-:Y:S02]  /*0ee0*/  IADD3 R22, PT, PT, R22, 0x20, RZ ;  /* 0x0000002016167810 */ /* 0x000fe40007ffe0ff */
[----:B------:R0:W-:Y:S09]  /*0ef0*/  STS [R10], R13 ;  /* 0x0000000d0a007388 */ /* 0x0001f20000000800 */
[----:B------:R-:W-:Y:S05]  /*0f00*/  @!P0 BRA `(.L_x_51) ;  /* 0xfffffffc00308947 */ /* 0x000fea000383ffff */
[----:B------:R-:W-:Y:S05]  /*0f10*/  BSYNC.RECONVERGENT B1 ;  /* 0x0000000000017941 */ /* 0x000fea0003800200 */
.L_x_49:
[----:B------:R-:W-:Y:S05]  /*0f20*/  @!P1 BRA `(.L_x_52) ;  /* 0xfffffffc00009947 */ /* 0x000fea000383ffff */
[----:B------:R-:W-:Y:S05]  /*0f30*/  BSYNC.RECONVERGENT B0 ;  /* 0x0000000000007941 */ /* 0x000fea0003800200 */
.L_x_48:
[----:B0-----:R-:W-:-:S07]  /*0f40*/  SHF.R.U32.HI R10, RZ, 0x5, R0 ;  /* 0x00000005ff0a7819 */ /* 0x001fce0000011600 */
.L_x_60:
[----:B0-----:R-:W0:Y:S01]  /*0f50*/  S2UR UR7, SR_CgaCtaId ;  /* 0x00000000000779c3 */ /* 0x001e220000008800 */
[----:B------:R-:W-:Y:S01]  /*0f60*/  UMOV UR5, 0x400 ;  /* 0x0000040000057882 */ /* 0x000fe20000000000 */
[----:B------:R-:W-:Y:S01]  /*0f70*/  BSSY.RECONVERGENT B0, `(.L_x_53) ;  /* 0x000000c000007945 */ /* 0x000fe20003800200 */
[----:B------:R-:W-:Y:S01]  /*0f80*/  UIADD3 UR5, UPT, UPT, UR5, 0x4000, URZ ;  /* 0x0000400005057890 */ /* 0x000fe2000fffe0ff */
[----:B------:R-:W-:Y:S02]  /*0f90*/  IMAD.MOV.U32 R11, RZ, RZ, -0x2feafd07 ;  /* 0xd01502f9ff0b7424 */ /* 0x000fe400078e00ff */
[----:B------:R-:W-:Y:S01]  /*0fa0*/  IMAD.MOV.U32 R12, RZ, RZ, R4 ;  /* 0x000000ffff0c7224 */ /* 0x000fe200078e0004 */
[----:B0-----:R-:W-:-:S06]  /*0fb0*/  ULEA UR5, UR7, UR5, 0x18 ;  /* 0x0000000507057291 */ /* 0x001fcc000f8ec0ff */
[----:B------:R-:W-:-:S07]  /*0fc0*/  LEA R9, R10, UR5, 0x9 ;  /* 0x000000050a097c11 */ /* 0x000fce000f8e48ff */
.L_x_54:
[C---:B------:R-:W-:Y:S02]  /*0fd0*/  LEA R13, R12.reuse, R9, 0x2 ;  /* 0x000000090c0d7211 */ /* 0x040fe400078e10ff */
[C---:B------:R-:W-:Y:S01]  /*0fe0*/  ISETP.GE.U32.AND P0, PT, R12.reuse, 0x60, PT ;  /* 0x000000600c00780c */ /* 0x040fe20003f06070 */
[----:B------:R-:W-:Y:S02]  /*0ff0*/  VIADD R12, R12, 0x20 ;  /* 0x000000200c0c7836 */ /* 0x000fe40000000000 */
[----:B------:R-:W0:Y:S02]  /*1000*/  LDS R16, [R13] ;  /* 0x000000000d107984 */ /* 0x000e240000000800 */
[----:B0-----:R-:W-:-:S08]  /*1010*/  FMNMX R11, R16, R11, !PT ;  /* 0x0000000b100b7209 */ /* 0x001fd00007800000 */
[----:B------:R-:W-:Y:S05]  /*1020*/  @!P0 BRA `(.L_x_54) ;  /* 0xfffffffc00e88947 */ /* 0x000fea000383ffff */
[----:B------:R-:W-:Y:S05]  /*1030*/  BSYNC.RECONVERGENT B0 ;  /* 0x0000000000007941 */ /* 0x000fea0003800200 */
.L_x_53:
        /* <DEDUP_REMOVED lines=11> */
.L_x_68:
[----:B------:R-:W-:Y:S01]  /*10f0*/  BSSY.RECONVERGENT B0, `(.L_x_56) ;  /* 0x0000016000007945 */ /* 0x000fe20003800200 */
[----:B-1----:R-:W-:Y:S01]  /*1100*/  FMNMX R23, R17, R18, !PT ;  /* 0x0000001211177209 */ /* 0x002fe20007800000 */
[----:B------:R-:W-:Y:S01]  /*1110*/  IMAD.MOV.U32 R11, RZ, RZ, RZ ;  /* 0x000000ffff0b7224 */ /* 0x000fe200078e00ff */
[----:B------:R-:W-:Y:S01]  /*1120*/  MOV R12, R4 ;  /* 0x00000004000c7202 */ /* 0x000fe20000000f00 */
[----:B------:R-:W-:Y:S02]  /*1130*/  IMAD.MOV.U32 R21, RZ, RZ, 0x3bbb989d ;  /* 0x3bbb989dff157424 */ /* 0x000fe400078e00ff */
[----:B------:R-:W-:-:S07]  /*1140*/  IMAD.MOV.U32 R18, RZ, RZ, 0x437c0000 ;  /* 0x437c0000ff127424 */ /* 0x000fce00078e00ff */
.L_x_57:
[C---:B-1----:R-:W-:Y:S02]  /*1150*/  LEA R13, R12.reuse, R9, 0x2 ;  /* 0x000000090c0d7211 */ /* 0x042fe400078e10ff */
[C---:B------:R-:W-:Y:S01]  /*1160*/  ISETP.GE.U32.AND P0, PT, R12.reuse, 0x60, PT ;  /* 0x000000600c00780c */ /* 0x040fe20003f06070 */
[----:B------:R-:W-:Y:S02]  /*1170*/  VIADD R12, R12, 0x20 ;  /* 0x000000200c0c7836 */ /* 0x000fe40000000000 */
[----:B------:R-:W1:Y:S02]  /*1180*/  LDS R16, [R13] ;  /* 0x000000000d107984 */ /* 0x000e640000000800 */
[----:B-1----:R-:W-:-:S04]  /*1190*/  FADD R16, -R23, R16 ;  /* 0x0000001017107221 */ /* 0x002fc80000000100 */
[----:B0-----:R-:W-:-:S04]  /*11a0*/  FFMA.SAT R17, R16, R21, 0.5 ;  /* 0x3f00000010117423 */ /* 0x001fc80000002015 */
        /* <DEDUP_REMOVED lines=11> */
.L_x_56:
[----:B------:R-:W-:-:S03]  /*1260*/  UMOV UR5, 0xffffffff ;  /* 0xffffffff00057882 */ /* 0x000fc60000000000 */
[----:B------:R-:W-:Y:S05]  /*1270*/  BRA.DIV UR5, `(.L_x_58) ;  /* 0x0000000605047947 */ /* 0x000fea000b800000 */
[----:B------:R-:W0:Y:S02]  /*1280*/  SHFL.DOWN PT, R12, R11, 0x10, 0x1f ;  /* 0x0a001f000b0c7f89 */ /* 0x000e2400000e0000 */
[----:B0-----:R-:W-:-:S05]  /*1290*/  FADD R12, R11, R12 ;  /* 0x0000000c0b0c7221 */ /* 0x001fca0000000000 */
[----:B------:R-:W0:Y:S02]  /*12a0*/  SHFL.DOWN PT, R9, R12, 0x8, 0x1f ;  /* 0x09001f000c097f89 */ /* 0x000e2400000e0000 */
[----:B0-----:R-:W-:-:S05]  /*12b0*/  FADD R9, R12, R9 ;  /* 0x000000090c097221 */ /* 0x001fca0000000000 */
[----:B-1----:R-:W0:Y:S02]  /*12c0*/  SHFL.DOWN PT, R16, R9, 0x4, 0x1f ;  /* 0x08801f0009107f89 */ /* 0x002e2400000e0000 */
[----:B0-----:R-:W-:-:S05]  /*12d0*/  FADD R16, R9, R16 ;  /* 0x0000001009107221 */ /* 0x001fca0000000000 */
[----:B------:R0:W1:Y:S02]  /*12e0*/  SHFL.DOWN PT, R13, R16, 0x2, 0x1f ;  /* 0x08401f00100d7f89 */ /* 0x00006400000e0000 */
.L_x_74:
[----:B------:R-:W-:Y:S01]  /*12f0*/  UMOV UR5, 0xffffffff ;  /* 0xffffffff00057882 */ /* 0x000fe20000000000 */
[----:B-1----:R-:W-:Y:S02]  /*1300*/  FADD R13, R16, R13 ;  /* 0x0000000d100d7221 */ /* 0x002fe40000000000 */
[----:B------:R-:W-:Y:S05]  /*1310*/  BRA.DIV UR5, `(.L_x_59) ;  /* 0x0000000605607947 */ /* 0x000fea000b800000 */
.L_x_77:
[----:B------:R-:W-:-:S04]  /*1320*/  LEA.HI R10, R3, R10, RZ, 0x1b ;  /* 0x0000000a030a7211 */ /* 0x000fc800078fd8ff */
[----:B------:R-:W-:-:S13]  /*1330*/  ISETP.GE.U32.AND P0, PT, R10, 0x20, PT ;  /* 0x000000200a00780c */ /* 0x000fda0003f06070 */
[----:B------:R-:W-:Y:S05]  /*1340*/  @!P0 BRA `(.L_x_60) ;  /* 0xfffffffc00008947 */ /* 0x000fea000383ffff */
[----:B------:R-:W-:Y:S05]  /*1350*/  WARPSYNC.ALL ;  /* 0x0000000000007948 */ /* 0x000fea0003800000 */
[----:B------:R-:W-:Y:S06]  /*1360*/  BAR.SYNC.DEFER_BLOCKING 0x0 ;  /* 0x0000000000007b1d */ /* 0x000fec0000010000 */
[----:B------:R-:W-:Y:S05]  /*1370*/  BRA.U UP0, `(.L_x_61) ;  /* 0xffffffed00947547 */ /* 0x000fea000b83ffff */
.L_x_39:
[----:B-1----:R-:W-:Y:S02]  /*1380*/  CS2R R2, SR_CLOCKLO ;  /* 0x0000000000027805 */ /* 0x002fe40000015000 */
[----:B------:R-:W-:-:S13]  /*1390*/  ISETP.NE.AND P0, PT, R0, RZ, PT ;  /* 0x000000ff0000720c */ /* 0x000fda0003f05270 */
[----:B------:R-:W-:Y:S05]  /*13a0*/  @P0 EXIT ;  /* 0x000000000000094d */ /* 0x000fea0003800000 */
[----:B------:R-:W1:Y:S01]  /*13b0*/  S2R R9, SR_CTAID.X ;  /* 0x0000000000097919 */ /* 0x000e620000002500 */
[----:B------:R-:W1:Y:S01]  /*13c0*/  LDC.64 R6, c[0x0][0x3a8] ;  /* 0x0000ea00ff067b82 */ /* 0x000e620000000a00 */
[----:B------:R-:W-:-:S04]  /*13d0*/  IADD3 R4, P0, PT, -R14, R2, RZ ;  /* 0x000000020e047210 */ /* 0x000fc80007f1e1ff */
[----:B------:R-:W-:Y:S01]  /*13e0*/  IADD3.X R5, PT, PT, ~R15, R3, RZ, P0, !PT ;  /* 0x000000030f057210 */ /* 0x000fe200007fe5ff */
[----:B-1----:R-:W-:-:S05]  /*13f0*/  IMAD.WIDE.U32 R2, R9, 0x8, R6 ;  /* 0x0000000809027825 */ /* 0x002fca00078e0006 */
[----:B------:R-:W-:Y:S01]  /*1400*/  STG.E.64 desc[UR8][R2.64], R4 ;  /* 0x0000000402007986 */ /* 0x000fe2000c101b08 */
[----:B------:R-:W-:Y:S05]  /*1410*/  EXIT ;  /* 0x000000000000794d */ /* 0x000fea0003800000 */
.L_x_55:
[----:B------:R-:W-:Y:S01]  /*1420*/  HFMA2 R21, -RZ, RZ, 0, 1.847743988037109375e-06 ;  /* 0x0000001fff157431 */ /* 0x000fe200000001ff */
[----:B------:R-:W-:Y:S01]  /*1430*/  BSSY B0, `(.L_x_62) ;  /* 0x0000007000007945 */ /* 0x000fe20003800000 */
[----:B------:R-:W-:Y:S02]  /*1440*/  IMAD.MOV.U32 R12, RZ, RZ, R11 ;  /* 0x000000ffff0c7224 */ /* 0x000fe400078e000b */
[----:B------:R-:W-:Y:S02]  /*1450*/  IMAD.MOV.U32 R20, RZ, RZ, 0x10 ;  /* 0x00000010ff147424 */ /* 0x000fe400078e00ff */
[----:B------:R-:W-:-:S07]  /*1460*/  IMAD.MOV.U32 R19, RZ, RZ, -0x1 ;  /* 0xffffffffff137424 */ /* 0x000fce00078e00ff */
[----:B------:R-:W-:Y:S05]  /*1470*/  WARPSYNC.COLLECTIVE R19, `(.L_x_63) ;  /* 0x0000000013087348 */ /* 0x000fea0003c00000 */
[----:B------:R0:W1:Y:S02]  /*1480*/  SHFL.DOWN P0, R18, R12, R20, R21 ;  /* 0x080000140c127389 */ /* 0x0000640000000015 */
[----:B01----:R-:W-:Y:S05]  /*1490*/  ENDCOLLECTIVE ;  /* 0x000000000000791b */ /* 0x003fea0003800000 */
.L_x_63:
[----:B------:R-:W-:Y:S05]  /*14a0*/  BSYNC B0 ;  /* 0x0000000000007941 */ /* 0x000fea0003800000 */
.L_x_62:
[----:B------:R-:W-:Y:S01]  /*14b0*/  IMAD.MOV.U32 R12, RZ, RZ, R18 ;  /* 0x000000ffff0c7224 */ /* 0x000fe200078e0012 */
[----:B------:R-:W-:Y:S01]  /*14c0*/  MOV R20, 0x8 ;  /* 0x0000000800147802 */ /* 0x000fe20000000f00 */
[----:B------:R-:W-:Y:S02]  /*14d0*/  IMAD.MOV.U32 R21, RZ, RZ, 0x1f ;  /* 0x0000001fff157424 */ /* 0x000fe400078e00ff */
[----:B------:R-:W-:Y:S01]  /*14e0*/  IMAD.MOV.U32 R19, RZ, RZ, -0x1 ;  /* 0xffffffffff137424 */ /* 0x000fe200078e00ff */
[----:B------:R-:W-:-:S07]  /*14f0*/  FMNMX R12, R11, R12, !PT ;  /* 0x0000000c0b0c7209 */ /* 0x000fce0007800000 */
[----:B------:R-:W-:Y:S05]  /*1500*/  WARPSYNC.COLLECTIVE R19, `(.L_x_64) ;  /* 0x0000000013087348 */ /* 0x000fea0003c00000 */
[----:B------:R0:W1:Y:S02]  /*1510*/  SHFL.DOWN P0, R18, R12, R20, R21 ;  /* 0x080000140c127389 */ /* 0x0000640000000015 */
[----:B01----:R-:W-:Y:S05]  /*1520*/  ENDCOLLECTIVE ;  /* 0x000000000000791b */ /* 0x003fea0003800000 */
.L_x_64:
[----:B------:R-:W-:Y:S01]  /*1530*/  IMAD.MOV.U32 R20, RZ, RZ, 0x4 ;  /* 0x00000004ff147424 */ /* 0x000fe200078e00ff */
[----:B------:R-:W-:-:S04]  /*1540*/  MOV R13, R18 ;  /* 0x00000012000d7202 */ /* 0x000fc80000000f00 */
[----:B------:R-:W-:-:S05]  /*1550*/  FMNMX R13, R12, R13, !PT ;  /* 0x0000000d0c0d7209 */ /* 0x000fca0007800000 */
[----:B------:R-:W-:-:S07]  /*1560*/  IMAD.MOV.U32 R12, RZ, RZ, R13 ;  /* 0x000000ffff0c7224 */ /* 0x000fce00078e000d */
[----:B------:R-:W-:Y:S05]  /*1570*/  WARPSYNC.COLLECTIVE R19, `(.L_x_65) ;  /* 0x0000000013087348 */ /* 0x000fea0003c00000 */
[----:B------:R0:W1:Y:S02]  /*1580*/  SHFL.DOWN P0, R18, R12, R20, R21 ;  /* 0x080000140c127389 */ /* 0x0000640000000015 */
[----:B01----:R-:W-:Y:S05]  /*1590*/  ENDCOLLECTIVE ;  /* 0x000000000000791b */ /* 0x003fea0003800000 */
.L_x_65:
[----:B------:R-:W-:Y:S01]  /*15a0*/  IMAD.MOV.U32 R20, RZ, RZ, 0x2 ;  /* 0x00000002ff147424 */ /* 0x000fe200078e00ff */
[----:B------:R-:W-:-:S04]  /*15b0*/  MOV R16, R18 ;  /* 0x0000001200107202 */ /* 0x000fc80000000f00 */
[----:B------:R-:W-:-:S05]  /*15c0*/  FMNMX R16, R13, R16, !PT ;  /* 0x000000100d107209 */ /* 0x000fca0007800000 */
[----:B------:R-:W-:-:S07]  /*15d0*/  IMAD.MOV.U32 R12, RZ, RZ, R16 ;  /* 0x000000ffff0c7224 */ /* 0x000fce00078e0010 */
[----:B------:R-:W-:Y:S05]  /*15e0*/  WARPSYNC.COLLECTIVE R19, `(.L_x_66) ;  /* 0x0000000013087348 */ /* 0x000fea0003c00000 */
[----:B------:R0:W1:Y:S02]  /*15f0*/  SHFL.DOWN P0, R18, R12, R20, R21 ;  /* 0x080000140c127389 */ /* 0x0000640000000015 */
[----:B01----:R-:W-:Y:S05]  /*1600*/  ENDCOLLECTIVE ;  /* 0x000000000000791b */ /* 0x003fea0003800000 */
.L_x_66:
[----:B------:R-:W-:Y:S01]  /*1610*/  IMAD.MOV.U32 R20, RZ, RZ, 0x1 ;  /* 0x00000001ff147424 */ /* 0x000fe200078e00ff */
[----:B------:R-:W-:-:S04]  /*1620*/  MOV R17, R18 ;  /* 0x0000001200117202 */ /* 0x000fc80000000f00 */
[----:B------:R-:W-:-:S05]  /*1630*/  FMNMX R17, R16, R17, !PT ;  /* 0x0000001110117209 */ /* 0x000fca0007800000 */
[----:B------:R-:W-:-:S07]  /*1640*/  IMAD.MOV.U32 R12, RZ, RZ, R17 ;  /* 0x000000ffff0c7224 */ /* 0x000fce00078e0011 */
[----:B------:R-:W-:Y:S05]  /*1650*/  WARPSYNC.COLLECTIVE R19, `(.L_x_67) ;  /* 0x0000000013087348 */ /* 0x000fea0003c00000 */
[----:B------:R0:W1:Y:S02]  /*1660*/  SHFL.DOWN P0, R18, R12, R20, R21 ;  /* 0x080000140c127389 */ /* 0x0000640000000015 */
[----:B01----:R-:W-:Y:S05]  /*1670*/  ENDCOLLECTIVE ;  /* 0x000000000000791b */ /* 0x003fea0003800000 */
.L_x_67:
[----:B------:R-:W-:Y:S05]  /*1680*/  BRA `(.L_x_68) ;  /* 0xfffffff800987947 */ /* 0x000fea000383ffff */
.L_x_58:
[----:B------:R-:W-:Y:S01]  /*1690*/  BSSY B0, `(.L_x_69) ;  /* 0x0000008000007945 */ /* 0x000fe20003800000 */
[----:B------:R-:W-:Y:S01]  /*16a0*/  MOV R12, R11 ;  /* 0x0000000b000c7202 */ /* 0x000fe20000000f00 */
[----:B------:R-:W-:Y:S01]  /*16b0*/  IMAD.MOV.U32 R20, RZ, RZ, 0x10 ;  /* 0x00000010ff147424 */ /* 0x000fe200078e00ff */
[----:B------:R-:W-:Y:S01]  /*16c0*/  MOV R19, 0xffffffff ;  /* 0xffffffff00137802 */ /* 0x000fe20000000f00 */
[----:B------:R-:W-:-:S07]  /*16d0*/  IMAD.MOV.U32 R21, RZ, RZ, 0x1f ;  /* 0x0000001fff157424 */ /* 0x000fce00078e00ff */
[----:B-1----:R-:W-:Y:S05]  /*16e0*/  WARPSYNC.COLLECTIVE R19, `(.L_x_70) ;  /* 0x0000000013087348 */ /* 0x002fea0003c00000 */
[----:B------:R0:W2:Y:S02]  /*16f0*/  SHFL.DOWN P0, R18, R12, R20, R21 ;  /* 0x080000140c127389 */ /* 0x0000a40000000015 */
[----:B012---:R-:W-:Y:S05]  /*1700*/  ENDCOLLECTIVE ;  /* 0x000000000000791b */ /* 0x007fea0003800000 */
.L_x_70:
[----:B------:R-:W-:Y:S05]  /*1710*/  BSYNC B0 ;  /* 0x0000000000007941 */ /* 0x000fea0003800000 */
.L_x_69:
[----:B------:R-:W-:Y:S02]  /*1720*/  IMAD.MOV.U32 R12, RZ, RZ, R18 ;  /* 0x000000ffff0c7224 */ /* 0x000fe400078e0012 */
[----:B------:R-:W-:Y:S02]  /*1730*/  HFMA2 R21, -RZ, RZ, 0, 1.847743988037109375e-06 ;  /* 0x0000001fff157431 */ /* 0x000fe400000001ff */
[----:B------:R-:W-:Y:S02]  /*1740*/  IMAD.MOV.U32 R20, RZ, RZ, 0x8 ;  /* 0x00000008ff147424 */ /* 0x000fe400078e00ff */
[----:B------:R-:W-:Y:S01]  /*1750*/  FADD R12, R11, R12 ;  /* 0x0000000c0b0c7221 */ /* 0x000fe20000000000 */
[----:B------:R-:W-:-:S07]  /*1760*/  IMAD.MOV.U32 R19, RZ, RZ, -0x1 ;  /* 0xffffffffff137424 */ /* 0x000fce00078e00ff */
[----:B------:R-:W-:Y:S05]  /*1770*/  WARPSYNC.COLLECTIVE R19, `(.L_x_71) ;  /* 0x0000000013087348 */ /* 0x000fea0003c00000 */
[----:B------:R0:W1:Y:S02]  /*1780*/  SHFL.DOWN P0, R18, R12, R20, R21 ;  /* 0x080000140c127389 */ /* 0x0000640000000015 */
[----:B01----:R-:W-:Y:S05]  /*1790*/  ENDCOLLECTIVE ;  /* 0x000000000000791b */ /* 0x003fea0003800000 */
.L_x_71:
[----:B------:R-:W-:Y:S02]  /*17a0*/  IMAD.MOV.U32 R20, RZ, RZ, 0x4 ;  /* 0x00000004ff147424 */ /* 0x000fe400078e00ff */
[----:B------:R-:W-:-:S04]  /*17b0*/  IMAD.MOV.U32 R9, RZ, RZ, R18 ;  /* 0x000000ffff097224 */ /* 0x000fc800078e0012 */
[----:B------:R-:W-:-:S05]  /*17c0*/  FADD R9, R12, R9 ;  /* 0x000000090c097221 */ /* 0x000fca0000000000 */
[----:B------:R-:W-:-:S07]  /*17d0*/  MOV R12, R9 ;  /* 0x00000009000c7202 */ /* 0x000fce0000000f00 */
[----:B------:R-:W-:Y:S05]  /*17e0*/  WARPSYNC.COLLECTIVE R19, `(.L_x_72) ;  /* 0x0000000013087348 */ /* 0x000fea0003c00000 */
[----:B------:R0:W1:Y:S02]  /*17f0*/  SHFL.DOWN P0, R18, R12, R20, R21 ;  /* 0x080000140c127389 */ /* 0x0000640000000015 */
[----:B01----:R-:W-:Y:S05]  /*1800*/  ENDCOLLECTIVE ;  /* 0x000000000000791b */ /* 0x003fea0003800000 */
.L_x_72:
[----:B------:R-:W-:Y:S02]  /*1810*/  IMAD.MOV.U32 R20, RZ, RZ, 0x2 ;  /* 0x00000002ff147424 */ /* 0x000fe400078e00ff */
[----:B------:R-:W-:-:S04]  /*1820*/  IMAD.MOV.U32 R16, RZ, RZ, R18 ;  /* 0x000000ffff107224 */ /* 0x000fc800078e0012 */
[----:B------:R-:W-:-:S05]  /*1830*/  FADD R16, R9, R16 ;  /* 0x0000001009107221 */ /* 0x000fca0000000000 */
[----:B------:R-:W-:-:S07]  /*1840*/  MOV R12, R16 ;  /* 0x00000010000c7202 */ /* 0x000fce0000000f00 */
[----:B------:R-:W-:Y:S05]  /*1850*/  WARPSYNC.COLLECTIVE R19, `(.L_x_73) ;  /* 0x0000000013087348 */ /* 0x000fea0003c00000 */
[----:B------:R0:W1:Y:S02]  /*1860*/  SHFL.DOWN P0, R18, R12, R20, R21 ;  /* 0x080000140c127389 */ /* 0x0000640000000015 */
[----:B01----:R-:W-:Y:S05]  /*1870*/  ENDCOLLECTIVE ;  /* 0x000000000000791b */ /* 0x003fea0003800000 */
.L_x_73:
[----:B------:R-:W-:Y:S01]  /*1880*/  IMAD.MOV.U32 R13, RZ, RZ, R18 ;  /* 0x000000ffff0d7224 */ /* 0x000fe200078e0012 */
[----:B------:R-:W-:Y:S06]  /*1890*/  BRA `(.L_x_74) ;  /* 0xfffffff800947947 */ /* 0x000fec000383ffff */
.L_x_59:
[----:B------:R-:W-:Y:S01]  /*18a0*/  HFMA2 R21, -RZ, RZ, 0, 1.847743988037109375e-06 ;  /* 0x0000001fff157431 */ /* 0x000fe200000001ff */
[----:B------:R-:W-:Y:S01]  /*18b0*/  BSSY B0, `(.L_x_75) ;  /* 0x0000007000007945 */ /* 0x000fe20003800000 */
[----:B------:R-:W-:Y:S01]  /*18c0*/  MOV R12, R13 ;  /* 0x0000000d000c7202 */ /* 0x000fe20000000f00 */
[----:B------:R-:W-:Y:S02]  /*18d0*/  IMAD.MOV.U32 R20, RZ, RZ, 0x1 ;  /* 0x00000001ff147424 */ /* 0x000fe400078e00ff */
[----:B------:R-:W-:-:S07]  /*18e0*/  IMAD.MOV.U32 R19, RZ, RZ, -0x1 ;  /* 0xffffffffff137424 */ /* 0x000fce00078e00ff */
[----:B0-----:R-:W-:Y:S05]  /*18f0*/  WARPSYNC.COLLECTIVE R19, `(.L_x_76) ;  /* 0x0000000013087348 */ /* 0x001fea0003c00000 */
[----:B------:R1:W2:Y:S02]  /*1900*/  SHFL.DOWN P0, R18, R12, R20, R21 ;  /* 0x080000140c127389 */ /* 0x0002a40000000015 */
[----:B012---:R-:W-:Y:S05]  /*1910*/  ENDCOLLECTIVE ;  /* 0x000000000000791b */ /* 0x007fea0003800000 */
.L_x_76:
[----:B------:R-:W-:Y:S05]  /*1920*/  BSYNC B0 ;  /* 0x0000000000007941 */ /* 0x000fea0003800000 */
.L_x_75:
[----:B------:R-:W-:Y:S05]  /*1930*/  BRA `(.L_x_77) ;  /* 0xfffffff800787947 */ /* 0x000fea000383ffff */
        .weak           $__internal_1_$__cuda_sm20_div_u16
        .type           $__internal_1_$__cuda_sm20_div_u16,@function
        .size           $__internal_1_$__cuda_sm20_div_u16,(.L_x_317 - $__internal_1_$__cuda_sm20_div_u16)
$__internal_1_$__cuda_sm20_div_u16:
[----:B------:R-:W0:Y:S01]  /*1940*/  I2F.U16 R7, R6 ;  /* 0x0000000600077306 */ /* 0x000e220000101000 */
[----:B------:R-:W-:Y:S02]  /*1950*/  MOV R8, 0x4b800000 ;  /* 0x4b80000000087802 */ /* 0x000fe40000000f00 */
[----:B------:R-:W-:Y:S02]  /*1960*/  I2FP.F32.U32.RZ R5, R5 ;  /* 0x0000000500057245 */ /* 0x000fe4000020d000 */
[C---:B0-----:R-:W-:Y:S02]  /*1970*/  FSETP.GEU.AND P1, PT, |R7|.reuse, 1.175494350822287508e-38, PT ;  /* 0x008000000700780b */ /* 0x041fe40003f2e200 */
[----:B------:R-:W-:Y:S02]  /*1980*/  FSETP.GT.AND P0, PT, |R7|, 8.50705917302346158658e+37, PT ;  /* 0x7e8000000700780b */ /* 0x000fe40003f04200 */
[----:B------:R-:W-:-:S04]  /*1990*/  FSEL R8, R8, 1, !P1 ;  /* 0x3f80000008087808 */ /* 0x000fc80004800000 */
[----:B------:R-:W-:Y:S02]  /*19a0*/  FSEL R8, R8, 0.25, !P0 ;  /* 0x3e80000008087808 */ /* 0x000fe40004000000 */
[----:B------:R-:W-:Y:S01]  /*19b0*/  ISETP.NE.U32.AND P0, PT, R6, RZ, PT ;  /* 0x000000ff0600720c */ /* 0x000fe20003f05070 */
[----:B------:R-:W-:Y:S02]  /*19c0*/  IMAD.MOV.U32 R6, RZ, RZ, R11 ;  /* 0x000000ffff067224 */ /* 0x000fe400078e000b */
[----:B------:R-:W-:Y:S01]  /*19d0*/  FMUL R9, R7, R8 ;  /* 0x0000000807097220 */ /* 0x000fe20000400000 */
[----:B------:R-:W-:-:S05]  /*19e0*/  HFMA2 R7, -RZ, RZ, 0, 0 ;  /* 0x00000000ff077431 */ /* 0x000fca00000001ff */
[----:B------:R-:W0:Y:S02]  /*19f0*/  MUFU.RCP R9, R9 ;  /* 0x0000000900097308 */ /* 0x000e240000001000 */
[----:B0-----:R-:W-:-:S04]  /*1a00*/  FMUL R8, R8, R9 ;  /* 0x0000000908087220 */ /* 0x001fc80000400000 */
[----:B------:R-:W-:-:S04]  /*1a10*/  VIADD R8, R8, 0x2 ;  /* 0x0000000208087836 */ /* 0x000fc80000000000 */
[----:B------:R-:W-:-:S06]  /*1a20*/  FMUL.RZ R5, R5, R8 ;  /* 0x0000000805057220 */ /* 0x000fcc000040c000 */
[----:B------:R-:W0:Y:S02]  /*1a30*/  F2I.U32.TRUNC.NTZ R5, R5 ;  /* 0x0000000500057305 */ /* 0x000e24000020f000 */
[----:B0-----:R-:W-:Y:S02]  /*1a40*/  LOP3.LUT R10, R5, 0xffff, RZ, 0xc0, !PT ;  /* 0x0000ffff050a7812 */ /* 0x001fe400078ec0ff */
[----:B------:R-:W-:Y:S01]  /*1a50*/  @!P0 MOV R10, 0xffffffff ;  /* 0xffffffff000a8802 */ /* 0x000fe20000000f00 */
[----:B------:R-:W-:Y:S06]  /*1a60*/  RET.REL.NODEC R6 `(_Z19synthetic_sdpa_tileILi32ELi128ELi2ELi4EEvPK6__halfS2_S2_PS0_iPy) ;  /* 0xffffffe406647950 */ /* 0x000fec0003c3ffff */
.L_x_78:
        /* <DEDUP_REMOVED lines=9> */
.L_x_317:


//--------------------- .text._Z19synthetic_sdpa_tileILi64ELi64ELi2ELi8EEvPK6__halfS2_S2_PS0_iPy --------------------------
	.section	.text._Z19synthetic_sdpa_tileILi64ELi64ELi2ELi8EEvPK6__halfS2_S2_PS0_iPy,"ax",@progbits
	.align	128
        .global         _Z19synthetic_sdpa_tileILi64ELi64ELi2ELi8EEvPK6__halfS2_S2_PS0_iPy
        .type           _Z19synthetic_sdpa_tileILi64ELi64ELi2ELi8EEvPK6__halfS2_S2_PS0_iPy,@function
        .size           _Z19synthetic_sdpa_tileILi64ELi64ELi2ELi8EEvPK6__halfS2_S2_PS0_iPy,(.L_x_318 - _Z19synthetic_sdpa_tileILi64ELi64ELi2ELi8EEvPK6__halfS2_S2_PS0_iPy)
        .other          _Z19synthetic_sdpa_tileILi64ELi64ELi2ELi8EEvPK6__halfS2_S2_PS0_iPy,@"STO_CUDA_ENTRY STV_DEFAULT"
_Z19synthetic_sdpa_tileILi64ELi64ELi2ELi8EEvPK6__halfS2_S2_PS0_iPy:
.text._Z19synthetic_sdpa_tileILi64ELi64ELi2ELi8EEvPK6__halfS2_S2_PS0_iPy:
        /* <DEDUP_REMOVED lines=19> */
[----:B------:R-:W-:Y:S05]  /*0130*/  CALL.REL.NOINC `($__internal_2_$__cuda_sm20_div_u16) ;  /* 0x00000018009c7944 */ /* 0x000fea0003c00000 */
[----:B------:R-:W0:Y:S01]  /*0140*/  LDCU UR4, c[0x0][0x3a0] ;  /* 0x00007400ff0477ac */ /* 0x000e220008000800 */
[----:B------:R-:W-:Y:S01]  /*0150*/  LOP3.LUT R13, R13, 0x3, RZ, 0xc0, !PT ;  /* 0x000000030d0d7812 */ /* 0x000fe200078ec0ff */
[--C-:B------:R-:W-:Y:S01]  /*0160*/  IMAD.IADD R14, R0, 0x1, R11.reuse ;  /* 0x00000001000e7824 */ /* 0x100fe200078e020b */
[----:B------:R-:W-:Y:S01]  /*0170*/  SHF.R.U32.HI R15, RZ, 0x5, R11 ;  /* 0x00000005ff0f7819 */ /* 0x000fe2000001160b */
[----:B0-----:R-:W-:-:S04]  /*0180*/  UIADD3 UR4, UPT, UPT, UR4, 0x3f, URZ ;  /* 0x0000003f04047890 */ /* 0x001fc8000fffe0ff */
[----:B------:R-:W-:-:S03]  /*0190*/  USHF.R.U32.HI UR6, URZ, 0x6, UR4 ;  /* 0x00000006ff067899 */ /* 0x000fc60008011604 */
[----:B------:R-:W-:-:S09]  /*01a0*/  UMOV UR4, URZ ;  /* 0x000000ff00047c82 */ /* 0x000fd20008000000 */
.L_x_102:
        /* <DEDUP_REMOVED lines=26> */
.L_x_83:
[----:B------:R-:W-:Y:S05]  /*0350*/  BSYNC.RECONVERGENT B1 ;  /* 0x0000000000017941 */ /* 0x000fea0003800200 */
.L_x_82:
        /* <DEDUP_REMOVED lines=21> */
.L_x_85:
[----:B------:R-:W-:Y:S05]  /*04b0*/  BSYNC.RECONVERGENT B1 ;  /* 0x0000000000017941 */ /* 0x000fea0003800200 */
.L_x_84:
        /* <DEDUP_REMOVED lines=20> */
.L_x_81:
[----:B------:R-:W-:Y:S05]  /*0600*/  BSYNC.RECONVERGENT B0 ;  /* 0x0000000000007941 */ /* 0x000fea0003800200 */
.L_x_80:
[----:B------:R-:W-:Y:S01]  /*0610*/  BSSY.RECONVERGENT B0, `(.L_x_86) ;  /* 0x0000054000007945 */ /* 0x000fe20003800200 */
[C-C-:B------:R-:W-:Y:S01]  /*0620*/  IMAD R18, R11.reuse, 0x2, R16.reuse ;  /* 0x000000020b127824 */ /* 0x140fe200078e0210 */
[----:B------:R-:W-:Y:S01]  /*0630*/  IADD3 R22, PT, PT, R16, R11, RZ ;  /* 0x0000000b10167210 */ /* 0x000fe20007ffe0ff */
[----:B------:R-:W-:Y:S01]  /*0640*/  IMAD R20, R11, 0x3, R16 ;  /* 0x000000030b147824 */ /* 0x000fe200078e0210 */
[----:B------:R-:W2:Y:S06]  /*0650*/  LDCU UR5, c[0x0][0x3a0] ;  /* 0x00007400ff0577ac */ /* 0x000eac0008000800 */
.L_x_87:
        /* <DEDUP_REMOVED lines=80> */
.L_x_86:
[----:B------:R-:W-:Y:S01]  /*0b60*/  BAR.SYNC.DEFER_BLOCKING 0x0 ;  /* 0x0000000000007b1d */ /* 0x000fe20000010000 */
[----:B------:R-:W-:-:S05]  /*0b70*/  SHF.R.U32.HI R18, RZ, 0x5, R10 ;  /* 0x00000005ff127819 */ /* 0x000fca000001160a */
[----:B------:R-:W-:Y:S02]  /*0b80*/  BSSY.RECONVERGENT B0, `(.L_x_88) ;  /* 0x0000041000007945 */ /* 0x000fe40003800200 */
.L_x_92:
        /* <DEDUP_REMOVED lines=10> */
.L_x_91:
[----:B------:R-:W0:Y:S01]  /*0c30*/  S2UR UR7, SR_CgaCtaId ;  /* 0x00000000000779c3 */ /* 0x000e220000008800 */
[----:B------:R-:W-:Y:S01]  /*0c40*/  UMOV UR5, 0x400 ;  /* 0x0000040000057882 */ /* 0x000fe20000000000 */
[----:B---3--:R-:W-:Y:S02]  /*0c50*/  IMAD.MOV.U32 R7, RZ, RZ, RZ ;  /* 0x000000ffff077224 */ /* 0x008fe400078e00ff */
[----:B------:R-:W-:Y:S01]  /*0c60*/  IMAD.MOV.U32 R16, RZ, RZ, RZ ;  /* 0x000000ffff107224 */ /* 0x000fe200078e00ff */
[----:B0-----:R-:W-:-:S06]  /*0c70*/  ULEA UR5, UR7, UR5, 0x18 ;  /* 0x0000000507057291 */ /* 0x001fcc000f8ec0ff */
[----:B------:R-:W-:-:S07]  /*0c80*/  LEA R21, R20, UR5, 0x7 ;  /* 0x0000000514157c11 */ /* 0x000fce000f8e38ff */
.L_x_90:
        /* <DEDUP_REMOVED lines=47> */
.L_x_89:
[----:B------:R-:W-:Y:S05]  /*0f80*/  @!P1 BRA `(.L_x_92) ;  /* 0xfffffffc00009947 */ /* 0x000fea000383ffff */
[----:B------:R-:W-:Y:S05]  /*0f90*/  BSYNC.RECONVERGENT B0 ;  /* 0x0000000000007941 */ /* 0x000fea0003800200 */
.L_x_88:
[----:B------:R-:W-:-:S07]  /*0fa0*/  SHF.R.U32.HI R6, RZ, 0x5, R10 ;  /* 0x00000005ff067819 */ /* 0x000fce000001160a */
.L_x_101:
        /* <DEDUP_REMOVED lines=8> */
.L_x_94:
[C---:B------:R-:W-:Y:S01]  /*1030*/  IMAD R8, R7.reuse, 0x4, R4 ;  /* 0x0000000407087824 */ /* 0x040fe200078e0204 */
[C---:B------:R-:W-:Y:S01]  /*1040*/  ISETP.GE.U32.AND P0, PT, R7.reuse, 0x20, PT ;  /* 0x000000200700780c */ /* 0x040fe20003f06070 */
[----:B------:R-:W-:-:S04]  /*1050*/  VIADD R7, R7, 0x20 ;  /* 0x0000002007077836 */ /* 0x000fc80000000000 */
[----:B------:R-:W0:Y:S02]  /*1060*/  LDS R8, [R8] ;  /* 0x0000000008087984 */ /* 0x000e240000000800 */
[----:B0-----:R-:W-:-:S06]  /*1070*/  FMNMX R5, R8, R5, !PT ;  /* 0x0000000508057209 */ /* 0x001fcc0007800000 */
[----:B------:R-:W-:Y:S05]  /*1080*/  @!P0 BRA `(.L_x_94) ;  /* 0xfffffffc00e88947 */ /* 0x000fea000383ffff */
[----:B------:R-:W-:Y:S05]  /*1090*/  BSYNC.RECONVERGENT B0 ;  /* 0x0000000000007941 */ /* 0x000fea0003800200 */
.L_x_93:
        /* <DEDUP_REMOVED lines=11> */
.L_x_109:
[----:B------:R-:W-:Y:S01]  /*1150*/  HFMA2 R5, -RZ, RZ, 0, 0 ;  /* 0x00000000ff057431 */ /* 0x000fe200000001ff */
[----:B------:R-:W-:Y:S01]  /*1160*/  BSSY.RECONVERGENT B0, `(.L_x_96) ;  /* 0x0000015000007945 */ /* 0x000fe20003800200 */
[----:B-1----:R-:W-:Y:S01]  /*1170*/  FMNMX R7, R9, R18, !PT ;  /* 0x0000001209077209 */ /* 0x002fe20007800000 */
[----:B------:R-:W-:Y:S01]  /*1180*/  IMAD.MOV.U32 R17, RZ, RZ, R12 ;  /* 0x000000ffff117224 */ /* 0x000fe200078e000c */
[----:B------:R-:W-:Y:S01]  /*1190*/  MOV R8, 0x437c0000 ;  /* 0x437c000000087802 */ /* 0x000fe20000000f00 */
[----:B0-----:R-:W-:-:S07]  /*11a0*/  IMAD.MOV.U32 R9, RZ, RZ, 0x3bbb989d ;  /* 0x3bbb989dff097424 */ /* 0x001fce00078e00ff */
.L_x_97:
        /* <DEDUP_REMOVED lines=17> */
.L_x_96:
        /* <DEDUP_REMOVED lines=12> */
.L_x_116:
        /* <DEDUP_REMOVED lines=36> */
.L_x_100:
[----:B------:R-:W-:Y:S05]  /*15c0*/  BSYNC.RECONVERGENT B0 ;  /* 0x0000000000007941 */ /* 0x000fea0003800200 */
.L_x_99:
[----:B------:R-:W-:-:S04]  /*15d0*/  IADD3 R6, PT, PT, R6, R15, RZ ;  /* 0x0000000f06067210 */ /* 0x000fc80007ffe0ff */
[----:B------:R-:W-:-:S13]  /*15e0*/  ISETP.GE.U32.AND P0, PT, R6, 0x40, PT ;  /* 0x000000400600780c */ /* 0x000fda0003f06070 */
[----:B------:R-:W-:Y:S05]  /*15f0*/  @!P0 BRA `(.L_x_101) ;  /* 0xfffffff8006c8947 */ /* 0x000fea000383ffff */
[----:B------:R-:W-:Y:S05]  /*1600*/  WARPSYNC.ALL ;  /* 0x0000000000007948 */ /* 0x000fea0003800000 */
[----:B------:R-:W-:Y:S06]  /*1610*/  BAR.SYNC.DEFER_BLOCKING 0x0 ;  /* 0x0000000000007b1d */ /* 0x000fec0000010000 */
[----:B------:R-:W-:Y:S05]  /*1620*/  BRA.U UP0, `(.L_x_102) ;  /* 0xffffffe900e07547 */ /* 0x000fea000b83ffff */
.L_x_79:
        /* <DEDUP_REMOVED lines=10> */
.L_x_95:
[----:B------:R-:W-:Y:S01]  /*16d0*/  HFMA2 R21, -RZ, RZ, 0, 9.5367431640625e-07 ;  /* 0x00000010ff157431 */ /* 0x000fe200000001ff */
[----:B------:R-:W-:Y:S01]  /*16e0*/  BSSY B0, `(.L_x_103) ;  /* 0x0000006000007945 */ /* 0x000fe20003800000 */
[----:B------:R-:W-:Y:S01]  /*16f0*/  IMAD.MOV.U32 R22, RZ, RZ, 0x1f ;  /* 0x0000001fff167424 */ /* 0x000fe200078e00ff */
[----:B------:R-:W-:-:S07]  /*1700*/  MOV R20, 0xffffffff ;  /* 0xffffffff00147802 */ /* 0x000fce0000000f00 */
[----:B------:R-:W-:Y:S05]  /*1710*/  WARPSYNC.COLLECTIVE R20, `(.L_x_104) ;  /* 0x0000000014087348 */ /* 0x000fea0003c00000 */
[----:B------:R0:W1:Y:S02]  /*1720*/  SHFL.DOWN P1, R18, R5, R21, R22 ;  /* 0x0800001505127389 */ /* 0x0000640000020016 */
[----:B01----:R-:W-:Y:S05]  /*1730*/  ENDCOLLECTIVE ;  /* 0x000000000000791b */ /* 0x003fea0003800000 */
.L_x_104:
[----:B------:R-:W-:Y:S05]  /*1740*/  BSYNC B0 ;  /* 0x0000000000007941 */ /* 0x000fea0003800000 */
.L_x_103:
        /* <DEDUP_REMOVED lines=9> */
.L_x_105:
[----:B------:R-:W-:Y:S01]  /*17e0*/  HFMA2 R21, -RZ, RZ, 0, 2.384185791015625e-07 ;  /* 0x00000004ff157431 */ /* 0x000fe200000001ff */
[----:B------:R-:W-:-:S04]  /*17f0*/  MOV R7, R18 ;  /* 0x0000001200077202 */ /* 0x000fc80000000f00 */
[----:B------:R-:W-:-:S05]  /*1800*/  FMNMX R7, R8, R7, !PT ;  /* 0x0000000708077209 */ /* 0x000fca0007800000 */
[----:B------:R-:W-:-:S07]  /*1810*/  IMAD.MOV.U32 R5, RZ, RZ, R7 ;  /* 0x000000ffff057224 */ /* 0x000fce00078e0007 */
[----:B------:R-:W-:Y:S05]  /*1820*/  WARPSYNC.COLLECTIVE R20, `(.L_x_106) ;  /* 0x0000000014087348 */ /* 0x000fea0003c00000 */
[----:B------:R0:W1:Y:S02]  /*1830*/  SHFL.DOWN P1, R18, R5, R21, R22 ;  /* 0x0800001505127389 */ /* 0x0000640000020016 */
[----:B01----:R-:W-:Y:S05]  /*1840*/  ENDCOLLECTIVE ;  /* 0x000000000000791b */ /* 0x003fea0003800000 */
.L_x_106:
[----:B------:R-:W-:Y:S02]  /*1850*/  IMAD.MOV.U32 R21, RZ, RZ, 0x2 ;  /* 0x00000002ff157424 */ /* 0x000fe400078e00ff */
[----:B------:R-:W-:-:S05]  /*1860*/  IMAD.MOV.U32 R16, RZ, RZ, R18 ;  /* 0x000000ffff107224 */ /* 0x000fca00078e0012 */
[----:B------:R-:W-:-:S04]  /*1870*/  FMNMX R16, R7, R16, !PT ;  /* 0x0000001007107209 */ /* 0x000fc80007800000 */
[----:B------:R-:W-:-:S07]  /*1880*/  MOV R5, R16 ;  /* 0x0000001000057202 */ /* 0x000fce0000000f00 */
[----:B------:R-:W-:Y:S05]  /*1890*/  WARPSYNC.COLLECTIVE R20, `(.L_x_107) ;  /* 0x0000000014087348 */ /* 0x000fea0003c00000 */
[----:B------:R0:W1:Y:S02]  /*18a0*/  SHFL.DOWN P1, R18, R5, R21, R22 ;  /* 0x0800001505127389 */ /* 0x0000640000020016 */
[----:B01----:R-:W-:Y:S05]  /*18b0*/  ENDCOLLECTIVE ;  /* 0x000000000000791b */ /* 0x003fea0003800000 */
.L_x_107:
[----:B------:R-:W-:Y:S01]  /*18c0*/  HFMA2 R21, -RZ, RZ, 0, 5.9604644775390625e-08 ;  /* 0x00000001ff157431 */ /* 0x000fe200000001ff */
[----:B------:R-:W-:-:S04]  /*18d0*/  MOV R9, R18 ;  /* 0x0000001200097202 */ /* 0x000fc80000000f00 */
[----:B------:R-:W-:-:S05]  /*18e0*/  FMNMX R9, R16, R9, !PT ;  /* 0x0000000910097209 */ /* 0x000fca0007800000 */
[----:B------:R-:W-:-:S07]  /*18f0*/  IMAD.MOV.U32 R5, RZ, RZ, R9 ;  /* 0x000000ffff057224 */ /* 0x000fce00078e0009 */
[----:B------:R-:W-:Y:S05]  /*1900*/  WARPSYNC.COLLECTIVE R20, `(.L_x_108) ;  /* 0x0000000014087348 */ /* 0x000fea0003c00000 */
[----:B------:R0:W1:Y:S02]  /*1910*/  SHFL.DOWN P1, R18, R5, R21, R22 ;  /* 0x0800001505127389 */ /* 0x0000640000020016 */
[----:B01----:R-:W-:Y:S05]  /*1920*/  ENDCOLLECTIVE ;  /* 0x000000000000791b */ /* 0x003fea0003800000 */
.L_x_108:
[----:B------:R-:W-:Y:S05]  /*1930*/  BRA `(.L_x_109) ;  /* 0xfffffff800047947 */ /* 0x000fea000383ffff */
.L_x_98:
[----:B------:R-:W-:Y:S01]  /*1940*/  BSSY B0, `(.L_x_110) ;  /* 0x0000007000007945 */ /* 0x000fe20003800000 */
[----:B------:R-:W-:Y:S01]  /*1950*/  IMAD.MOV.U32 R21, RZ, RZ, 0x10 ;  /* 0x00000010ff157424 */ /* 0x000fe200078e00ff */
[----:B------:R-:W-:Y:S01]  /*1960*/  MOV R22, 0x1f ;  /* 0x0000001f00167802 */ /* 0x000fe20000000f00 */
[----:B------:R-:W-:-:S07]  /*1970*/  IMAD.MOV.U32 R20, RZ, RZ, -0x1 ;  /* 0xffffffffff147424 */ /* 0x000fce00078e00ff */
[----:B0-----:R-:W-:Y:S05]  /*1980*/  WARPSYNC.COLLECTIVE R20, `(.L_x_111) ;  /* 0x0000000014087348 */ /* 0x001fea0003c00000 */
[----:B0-----:R0:W1:Y:S02]  /*1990*/  SHFL.DOWN P1, R18, R5, R21, R22 ;  /* 0x0800001505127389 */ /* 0x0010640000020016 */
[----:B01----:R-:W-:Y:S05]  /*19a0*/  ENDCOLLECTIVE ;  /* 0x000000000000791b */ /* 0x003fea0003800000 */
.L_x_111:
[----:B------:R-:W-:Y:S05]  /*19b0*/  BSYNC B0 ;  /* 0x0000000000007941 */ /* 0x000fea0003800000 */
.L_x_110:
        /* <DEDUP_REMOVED lines=9> */
.L_x_112:
[----:B------:R-:W-:Y:S02]  /*1a50*/  IMAD.MOV.U32 R21, RZ, RZ, 0x4 ;  /* 0x00000004ff157424 */ /* 0x000fe400078e00ff */
[----:B------:R-:W-:-:S04]  /*1a60*/  IMAD.MOV.U32 R17, RZ, RZ, R18 ;  /* 0x000000ffff117224 */ /* 0x000fc800078e0012 */
[----:B------:R-:W-:-:S05]  /*1a70*/  FADD R17, R4, R17 ;  /* 0x0000001104117221 */ /* 0x000fca0000000000 */
[----:B------:R-:W-:-:S07]  /*1a80*/  MOV R5, R17 ;  /* 0x0000001100057202 */ /* 0x000fce0000000f00 */
[----:B------:R-:W-:Y:S05]  /*1a90*/  WARPSYNC.COLLECTIVE R20, `(.L_x_113) ;  /* 0x0000000014087348 */ /* 0x000fea0003c00000 */
[----:B------:R0:W1:Y:S02]  /*1aa0*/  SHFL.DOWN P1, R18, R5, R21, R22 ;  /* 0x0800001505127389 */ /* 0x0000640000020016 */
[----:B01----:R-:W-:Y:S05]  /*1ab0*/  ENDCOLLECTIVE ;  /* 0x000000000000791b */ /* 0x003fea0003800000 */
.L_x_113:
[----:B------:R-:W-:Y:S01]  /*1ac0*/  HFMA2 R21, -RZ, RZ, 0, 1.1920928955078125e-07 ;  /* 0x00000002ff157431 */ /* 0x000fe200000001ff */
[----:B------:R-:W-:-:S05]  /*1ad0*/  MOV R16, R18 ;  /* 0x0000001200107202 */ /* 0x000fca0000000f00 */
[----:B------:R-:W-:-:S04]  /*1ae0*/  FADD R16, R17, R16 ;  /* 0x0000001011107221 */ /* 0x000fc80000000000 */
[----:B------:R-:W-:-:S07]  /*1af0*/  IMAD.MOV.U32 R5, RZ, RZ, R16 ;  /* 0x000000ffff057224 */ /* 0x000fce00078e0010 */
[----:B------:R-:W-:Y:S05]  /*1b00*/  WARPSYNC.COLLECTIVE R20, `(.L_x_114) ;  /* 0x0000000014087348 */ /* 0x000fea0003c00000 */
[----:B------:R0:W1:Y:S02]  /*1b10*/  SHFL.DOWN P1, R18, R5, R21, R22 ;  /* 0x0800001505127389 */ /* 0x0000640000020016 */
[----:B01----:R-:W-:Y:S05]  /*1b20*/  ENDCOLLECTIVE ;  /* 0x000000000000791b */ /* 0x003fea0003800000 */
.L_x_114:
[----:B------:R-:W-:Y:S02]  /*1b30*/  IMAD.MOV.U32 R21, RZ, RZ, 0x1 ;  /* 0x00000001ff157424 */ /* 0x000fe400078e00ff */
[----:B------:R-:W-:-:S04]  /*1b40*/  IMAD.MOV.U32 R19, RZ, RZ, R18 ;  /* 0x000000ffff137224 */ /* 0x000fc800078e0012 */
[----:B------:R-:W-:-:S05]  /*1b50*/  FADD R19, R16, R19 ;  /* 0x0000001310137221 */ /* 0x000fca0000000000 */
[----:B------:R-:W-:-:S07]  /*1b60*/  MOV R5, R19 ;  /* 0x0000001300057202 */ /* 0x000fce0000000f00 */
[----:B------:R-:W-:Y:S05]  /*1b70*/  WARPSYNC.COLLECTIVE R20, `(.L_x_115) ;  /* 0x0000000014087348 */ /* 0x000fea0003c00000 */
[----:B------:R0:W1:Y:S02]  /*1b80*/  SHFL.DOWN P1, R18, R5, R21, R22 ;  /* 0x0800001505127389 */ /* 0x0000640000020016 */
[----:B01----:R-:W-:Y:S05]  /*1b90*/  ENDCOLLECTIVE ;  /* 0x000000000000791b */ /* 0x003fea0003800000 */
.L_x_115:
[----:B------:R-:W-:Y:S05]  /*1ba0*/  BRA `(.L_x_116) ;  /* 0xfffffff400f47947 */ /* 0x000fea000383ffff */
        .weak           $__internal_2_$__cuda_sm20_div_u16
        .type           $__internal_2_$__cuda_sm20_div_u16,@function
        .size           $__internal_2_$__cuda_sm20_div_u16,(.L_x_318 - $__internal_2_$__cuda_sm20_div_u16)
$__internal_2_$__cuda_sm20_div_u16:
        /* <DEDUP_REMOVED lines=18> */
[----:B------:R-:W-:Y:S06]  /*1cd0*/  RET.REL.NODEC R4 `(_Z19synthetic_sdpa_tileILi64ELi64ELi2ELi8EEvPK6__halfS2_S2_PS0_iPy) ;  /* 0xffffffe004c87950 */ /* 0x000fec0003c3ffff */
.L_x_117:
        /* <DEDUP_REMOVED lines=10> */
.L_x_318:


//--------------------- .text._Z19synthetic_sdpa_tileILi64ELi64ELi2ELi4EEvPK6__halfS2_S2_PS0_iPy --------------------------
	.section	.text._Z19synthetic_sdpa_tileILi64ELi64ELi2ELi4EEvPK6__halfS2_S2_PS0_iPy,"ax",@progbits
	.align	128
        .global         _Z19synthetic_sdpa_tileILi64ELi64ELi2ELi4EEvPK6__halfS2_S2_PS0_iPy
        .type           _Z19synthetic_sdpa_tileILi64ELi64ELi2ELi4EEvPK6__halfS2_S2_PS0_iPy,@function
        .size           _Z19synthetic_sdpa_tileILi64ELi64ELi2ELi4EEvPK6__halfS2_S2_PS0_iPy,(.L_x_319 - _Z19synthetic_sdpa_tileILi64ELi64ELi2ELi4EEvPK6__halfS2_S2_PS0_iPy)
        .other          _Z19synthetic_sdpa_tileILi64ELi64ELi2ELi4EEvPK6__halfS2_S2_PS0_iPy,@"STO_CUDA_ENTRY STV_DEFAULT"
_Z19synthetic_sdpa_tileILi64ELi64ELi2ELi4EEvPK6__halfS2_S2_PS0_iPy:
.text._Z19synthetic_sdpa_tileILi64ELi64ELi2ELi4EEvPK6__halfS2_S2_PS0_iPy:
        /* <DEDUP_REMOVED lines=19> */
[----:B------:R-:W-:Y:S05]  /*0130*/  CALL.REL.NOINC `($__internal_3_$__cuda_sm20_div_u16) ;  /* 0x00000018009c7944 */ /* 0x000fea0003c00000 */
[----:B------:R-:W0:Y:S01]  /*0140*/  LDCU UR4, c[0x0][0x3a0] ;  /* 0x00007400ff0477ac */ /* 0x000e220008000800 */
[----:B------:R-:W-:Y:S01]  /*0150*/  LOP3.LUT R13, R13, 0x3, RZ, 0xc0, !PT ;  /* 0x000000030d0d7812 */ /* 0x000fe200078ec0ff */
[--C-:B------:R-:W-:Y:S01]  /*0160*/  IMAD.IADD R14, R0, 0x1, R11.reuse ;  /* 0x00000001000e7824 */ /* 0x100fe200078e020b */
[----:B------:R-:W-:Y:S01]  /*0170*/  SHF.R.U32.HI R15, RZ, 0x5, R11 ;  /* 0x00000005ff0f7819 */ /* 0x000fe2000001160b */
[----:B0-----:R-:W-:-:S04]  /*0180*/  UIADD3 UR4, UPT, UPT, UR4, 0x3f, URZ ;  /* 0x0000003f04047890 */ /* 0x001fc8000fffe0ff */
[----:B------:R-:W-:-:S03]  /*0190*/  USHF.R.U32.HI UR6, URZ, 0x6, UR4 ;  /* 0x00000006ff067899 */ /* 0x000fc60008011604 */
[----:B------:R-:W-:-:S09]  /*01a0*/  UMOV UR4, URZ ;  /* 0x000000ff00047c82 */ /* 0x000fd20008000000 */
.L_x_141:
        /* <DEDUP_REMOVED lines=26> */
.L_x_122:
[----:B------:R-:W-:Y:S05]  /*0350*/  BSYNC.RECONVERGENT B1 ;  /* 0x0000000000017941 */ /* 0x000fea0003800200 */
.L_x_121:
        /* <DEDUP_REMOVED lines=21> */
.L_x_124:
[----:B------:R-:W-:Y:S05]  /*04b0*/  BSYNC.RECONVERGENT B1 ;  /* 0x0000000000017941 */ /* 0x000fea0003800200 */
.L_x_123:
        /* <DEDUP_REMOVED lines=20> */
.L_x_120:
[----:B------:R-:W-:Y:S05]  /*0600*/  BSYNC.RECONVERGENT B0 ;  /* 0x0000000000007941 */ /* 0x000fea0003800200 */
.L_x_119:
[----:B------:R-:W-:Y:S01]  /*0610*/  BSSY.RECONVERGENT B0, `(.L_x_125) ;  /* 0x0000054000007945 */ /* 0x000fe20003800200 */
[C-C-:B------:R-:W-:Y:S01]  /*0620*/  IMAD R18, R11.reuse, 0x2, R16.reuse ;  /* 0x000000020b127824 */ /* 0x140fe200078e0210 */
[----:B------:R-:W-:Y:S01]  /*0630*/  IADD3 R22, PT, PT, R16, R11, RZ ;  /* 0x0000000b10167210 */ /* 0x000fe20007ffe0ff */
[----:B------:R-:W-:Y:S01]  /*0640*/  IMAD R20, R11, 0x3, R16 ;  /* 0x000000030b147824 */ /* 0x000fe200078e0210 */
[----:B------:R-:W2:Y:S06]  /*0650*/  LDCU UR5, c[0x0][0x3a0] ;  /* 0x00007400ff0577ac */ /* 0x000eac0008000800 */
.L_x_126:
        /* <DEDUP_REMOVED lines=80> */
.L_x_125:
[----:B------:R-:W-:Y:S01]  /*0b60*/  BAR.SYNC.DEFER_BLOCKING 0x0 ;  /* 0x0000000000007b1d */ /* 0x000fe20000010000 */
[----:B------:R-:W-:-:S05]  /*0b70*/  SHF.R.U32.HI R18, RZ, 0x5, R10 ;  /* 0x00000005ff127819 */ /* 0x000fca000001160a */
[----:B------:R-:W-:Y:S02]  /*0b80*/  BSSY.RECONVERGENT B0, `(.L_x_127) ;  /* 0x0000041000007945 */ /* 0x000fe40003800200 */
.L_x_131:
        /* <DEDUP_REMOVED lines=10> */
.L_x_130:
[----:B------:R-:W0:Y:S01]  /*0c30*/  S2UR UR7, SR_CgaCtaId ;  /* 0x00000000000779c3 */ /* 0x000e220000008800 */
[----:B------:R-:W-:Y:S01]  /*0c40*/  UMOV UR5, 0x400 ;  /* 0x0000040000057882 */ /* 0x000fe20000000000 */
[----:B---3--:R-:W-:Y:S02]  /*0c50*/  IMAD.MOV.U32 R7, RZ, RZ, RZ ;  /* 0x000000ffff077224 */ /* 0x008fe400078e00ff */
[----:B------:R-:W-:Y:S01]  /*0c60*/  IMAD.MOV.U32 R16, RZ, RZ, RZ ;  /* 0x000000ffff107224 */ /* 0x000fe200078e00ff */
[----:B0-----:R-:W-:-:S06]  /*0c70*/  ULEA UR5, UR7, UR5, 0x18 ;  /* 0x0000000507057291 */ /* 0x001fcc000f8ec0ff */
[----:B------:R-:W-:-:S07]  /*0c80*/  LEA R21, R20, UR5, 0x7 ;  /* 0x0000000514157c11 */ /* 0x000fce000f8e38ff */
.L_x_129:
        /* <DEDUP_REMOVED lines=47> */
.L_x_128:
[----:B------:R-:W-:Y:S05]  /*0f80*/  @!P1 BRA `(.L_x_131) ;  /* 0xfffffffc00009947 */ /* 0x000fea000383ffff */
[----:B------:R-:W-:Y:S05]  /*0f90*/  BSYNC.RECONVERGENT B0 ;  /* 0x0000000000007941 */ /* 0x000fea0003800200 */
.L_x_127:
[----:B------:R-:W-:-:S07]  /*0fa0*/  SHF.R.U32.HI R6, RZ, 0x5, R10 ;  /* 0x00000005ff067819 */ /* 0x000fce000001160a */
.L_x_140:
        /* <DEDUP_REMOVED lines=8> */
.L_x_133:
[C---:B------:R-:W-:Y:S01]  /*1030*/  IMAD R8, R7.reuse, 0x4, R4 ;  /* 0x0000000407087824 */ /* 0x040fe200078e0204 */
[C---:B------:R-:W-:Y:S01]  /*1040*/  ISETP.GE.U32.AND P0, PT, R7.reuse, 0x20, PT ;  /* 0x000000200700780c */ /* 0x040fe20003f06070 */
[----:B------:R-:W-:-:S04]  /*1050*/  VIADD R7, R7, 0x20 ;  /* 0x0000002007077836 */ /* 0x000fc80000000000 */
[----:B------:R-:W0:Y:S02]  /*1060*/  LDS R8, [R8] ;  /* 0x0000000008087984 */ /* 0x000e240000000800 */
[----:B0-----:R-:W-:-:S06]  /*1070*/  FMNMX R5, R8, R5, !PT ;  /* 0x0000000508057209 */ /* 0x001fcc0007800000 */
[----:B------:R-:W-:Y:S05]  /*1080*/  @!P0 BRA `(.L_x_133) ;  /* 0xfffffffc00e88947 */ /* 0x000fea000383ffff */
[----:B------:R-:W-:Y:S05]  /*1090*/  BSYNC.RECONVERGENT B0 ;  /* 0x0000000000007941 */ /* 0x000fea0003800200 */
.L_x_132:
        /* <DEDUP_REMOVED lines=11> */
.L_x_148:
[----:B------:R-:W-:Y:S01]  /*1150*/  HFMA2 R5, -RZ, RZ, 0, 0 ;  /* 0x00000000ff057431 */ /* 0x000fe200000001ff */
[----:B------:R-:W-:Y:S01]  /*1160*/  BSSY.RECONVERGENT B0, `(.L_x_135) ;  /* 0x0000015000007945 */ /* 0x000fe20003800200 */
[----:B-1----:R-:W-:Y:S01]  /*1170*/  FMNMX R7, R9, R18, !PT ;  /* 0x0000001209077209 */ /* 0x002fe20007800000 */
[----:B------:R-:W-:Y:S01]  /*1180*/  IMAD.MOV.U32 R17, RZ, RZ, R12 ;  /* 0x000000ffff117224 */ /* 0x000fe200078e000c */
[----:B------:R-:W-:Y:S01]  /*1190*/  MOV R8, 0x437c0000 ;  /* 0x437c000000087802 */ /* 0x000fe20000000f00 */
[----:B0-----:R-:W-:-:S07]  /*11a0*/  IMAD.MOV.U32 R9, RZ, RZ, 0x3bbb989d ;  /* 0x3bbb989dff097424 */ /* 0x001fce00078e00ff */
.L_x_136:
        /* <DEDUP_REMOVED lines=17> */
.L_x_135:
        /* <DEDUP_REMOVED lines=12> */
.L_x_155:
        /* <DEDUP_REMOVED lines=36> */
.L_x_139:
[----:B------:R-:W-:Y:S05]  /*15c0*/  BSYNC.RECONVERGENT B0 ;  /* 0x0000000000007941 */ /* 0x000fea0003800200 */
.L_x_138:
[----:B------:R-:W-:-:S04]  /*15d0*/  IADD3 R6, PT, PT, R6, R15, RZ ;  /* 0x0000000f06067210 */ /* 0x000fc80007ffe0ff */
[----:B------:R-:W-:-:S13]  /*15e0*/  ISETP.GE.U32.AND P0, PT, R6, 0x40, PT ;  /* 0x000000400600780c */ /* 0x000fda0003f06070 */
[----:B------:R-:W-:Y:S05]  /*15f0*/  @!P0 BRA `(.L_x_140) ;  /* 0xfffffff8006c8947 */ /* 0x000fea000383ffff */
[----:B------:R-:W-:Y:S05]  /*1600*/  WARPSYNC.ALL ;  /* 0x0000000000007948 */ /* 0x000fea0003800000 */
[----:B------:R-:W-:Y:S06]  /*1610*/  BAR.SYNC.DEFER_BLOCKING 0x0 ;  /* 0x0000000000007b1d */ /* 0x000fec0000010000 */
[----:B------:R-:W-:Y:S05]  /*1620*/  BRA.U UP0, `(.L_x_141) ;  /* 0xffffffe900e07547 */ /* 0x000fea000b83ffff */
.L_x_118:
        /* <DEDUP_REMOVED lines=10> */
.L_x_134:
[----:B------:R-:W-:Y:S01]  /*16d0*/  HFMA2 R21, -RZ, RZ, 0, 9.5367431640625e-07 ;  /* 0x00000010ff157431 */ /* 0x000fe200000001ff */
[----:B------:R-:W-:Y:S01]  /*16e0*/  BSSY B0, `(.L_x_142) ;  /* 0x0000006000007945 */ /* 0x000fe20003800000 */
[----:B------:R-:W-:Y:S01]  /*16f0*/  IMAD.MOV.U32 R22, RZ, RZ, 0x1f ;  /* 0x0000001fff167424 */ /* 0x000fe200078e00ff */
[----:B------:R-:W-:-:S07]  /*1700*/  MOV R20, 0xffffffff ;  /* 0xffffffff00147802 */ /* 0x000fce0000000f00 */
[----:B------:R-:W-:Y:S05]  /*1710*/  WARPSYNC.COLLECTIVE R20, `(.L_x_143) ;  /* 0x0000000014087348 */ /* 0x000fea0003c00000 */
[----:B------:R0:W1:Y:S02]  /*1720*/  SHFL.DOWN P1, R18, R5, R21, R22 ;  /* 0x0800001505127389 */ /* 0x0000640000020016 */
[----:B01----:R-:W-:Y:S05]  /*1730*/  ENDCOLLECTIVE ;  /* 0x000000000000791b */ /* 0x003fea0003800000 */
.L_x_143:
[----:B------:R-:W-:Y:S05]  /*1740*/  BSYNC B0 ;  /* 0x0000000000007941 */ /* 0x000fea0003800000 */
.L_x_142:
        /* <DEDUP_REMOVED lines=9> */
.L_x_144:
[----:B------:R-:W-:Y:S01]  /*17e0*/  HFMA2 R21, -RZ, RZ, 0, 2.384185791015625e-07 ;  /* 0x00000004ff157431 */ /* 0x000fe200000001ff */
[----:B------:R-:W-:-:S04]  /*17f0*/  MOV R7, R18 ;  /* 0x0000001200077202 */ /* 0x000fc80000000f00 */
[----:B------:R-:W-:-:S05]  /*1800*/  FMNMX R7, R8, R7, !PT ;  /* 0x0000000708077209 */ /* 0x000fca0007800000 */
[----:B------:R-:W-:-:S07]  /*1810*/  IMAD.MOV.U32 R5, RZ, RZ, R7 ;  /* 0x000000ffff057224 */ /* 0x000fce00078e0007 */
[----:B------:R-:W-:Y:S05]  /*1820*/  WARPSYNC.COLLECTIVE R20, `(.L_x_145) ;  /* 0x0000000014087348 */ /* 0x000fea0003c00000 */
[----:B------:R0:W1:Y:S02]  /*1830*/  SHFL.DOWN P1, R18, R5, R21, R22 ;  /* 0x0800001505127389 */ /* 0x0000640000020016 */
[----:B01----:R-:W-:Y:S05]  /*1840*/  ENDCOLLECTIVE ;  /* 0x000000000000791b */ /* 0x003fea0003800000 */
.L_x_145:
[----:B------:R-:W-:Y:S02]  /*1850*/  IMAD.MOV.U32 R21, RZ, RZ, 0x2 ;  /* 0x00000002ff157424 */ /* 0x000fe400078e00ff */
[----:B------:R-:W-:-:S05]  /*1860*/  IMAD.MOV.U32 R16, RZ, RZ, R18 ;  /* 0x000000ffff107224 */ /* 0x000fca00078e0012 */
[----:B------:R-:W-:-:S04]  /*1870*/  FMNMX R16, R7, R16, !PT ;  /* 0x0000001007107209 */ /* 0x000fc80007800000 */
[----:B------:R-:W-:-:S07]  /*1880*/  MOV R5, R16 ;  /* 0x0000001000057202 */ /* 0x000fce0000000f00 */
[----:B------:R-:W-:Y:S05]  /*1890*/  WARPSYNC.COLLECTIVE R20, `(.L_x_146) ;  /* 0x0000000014087348 */ /* 0x000fea0003c00000 */
[----:B------:R0:W1:Y:S02]  /*18a0*/  SHFL.DOWN P1, R18, R5, R21, R22 ;  /* 0x0800001505127389 */ /* 0x0000640000020016 */
[----:B01----:R-:W-:Y:S05]  /*18b0*/  ENDCOLLECTIVE ;  /* 0x000000000000791b */ /* 0x003fea0003800000 */
.L_x_146:
[----:B------:R-:W-:Y:S01]  /*18c0*/  HFMA2 R21, -RZ, RZ, 0, 5.9604644775390625e-08 ;  /* 0x00000001ff157431 */ /* 0x000fe200000001ff */
[----:B------:R-:W-:-:S04]  /*18d0*/  MOV R9, R18 ;  /* 0x0000001200097202 */ /* 0x000fc80000000f00 */
[----:B------:R-:W-:-:S05]  /*18e0*/  FMNMX R9, R16, R9, !PT ;  /* 0x0000000910097209 */ /* 0x000fca0007800000 */
[----:B------:R-:W-:-:S07]  /*18f0*/  IMAD.MOV.U32 R5, RZ, RZ, R9 ;  /* 0x000000ffff057224 */ /* 0x000fce00078e0009 */
[----:B------:R-:W-:Y:S05]  /*1900*/  WARPSYNC.COLLECTIVE R20, `(.L_x_147) ;  /* 0x0000000014087348 */ /* 0x000fea0003c00000 */
[----:B------:R0:W1:Y:S02]  /*1910*/  SHFL.DOWN P1, R18, R5, R21, R22 ;  /* 0x0800001505127389 */ /* 0x0000640000020016 */
[----:B01----:R-:W-:Y:S05]  /*1920*/  ENDCOLLECTIVE ;  /* 0x000000000000791b */ /* 0x003fea0003800000 */
.L_x_147:
[----:B------:R-:W-:Y:S05]  /*1930*/  BRA `(.L_x_148) ;  /* 0xfffffff800047947 */ /* 0x000fea000383ffff */
.L_x_137:
[----:B------:R-:W-:Y:S01]  /*1940*/  BSSY B0, `(.L_x_149) ;  /* 0x0000007000007945 */ /* 0x000fe20003800000 */
[----:B------:R-:W-:Y:S01]  /*1950*/  IMAD.MOV.U32 R21, RZ, RZ, 0x10 ;  /* 0x00000010ff157424 */ /* 0x000fe200078e00ff */
[----:B------:R-:W-:Y:S01]  /*1960*/  MOV R22, 0x1f ;  /* 0x0000001f00167802 */ /* 0x000fe20000000f00 */
[----:B------:R-:W-:-:S07]  /*1970*/  IMAD.MOV.U32 R20, RZ, RZ, -0x1 ;  /* 0xffffffffff147424 */ /* 0x000fce00078e00ff */
[----:B0-----:R-:W-:Y:S05]  /*1980*/  WARPSYNC.COLLECTIVE R20, `(.L_x_150) ;  /* 0x0000000014087348 */ /* 0x001fea0003c00000 */
[----:B0-----:R0:W1:Y:S02]  /*1990*/  SHFL.DOWN P1, R18, R5, R21, R22 ;  /* 0x0800001505127389 */ /* 0x0010640000020016 */
[----:B01----:R-:W-:Y:S05]  /*19a0*/  ENDCOLLECTIVE ;  /* 0x000000000000791b */ /* 0x003fea0003800000 */
.L_x_150:
[----:B------:R-:W-:Y:S05]  /*19b0*/  BSYNC B0 ;  /* 0x0000000000007941 */ /* 0x000fea0003800000 */
.L_x_149:
        /* <DEDUP_REMOVED lines=9> */
.L_x_151:
[----:B------:R-:W-:Y:S02]  /*1a50*/  IMAD.MOV.U32 R21, RZ, RZ, 0x4 ;  /* 0x00000004ff157424 */ /* 0x000fe400078e00ff */
[----:B------:R-:W-:-:S04]  /*1a60*/  IMAD.MOV.U32 R17, RZ, RZ, R18 ;  /* 0x000000ffff117224 */ /* 0x000fc800078e0012 */
[----:B------:R-:W-:-:S05]  /*1a70*/  FADD R17, R4, R17 ;  /* 0x0000001104117221 */ /* 0x000fca0000000000 */
[----:B------:R-:W-:-:S07]  /*1a80*/  MOV R5, R17 ;  /* 0x0000001100057202 */ /* 0x000fce0000000f00 */
[----:B------:R-:W-:Y:S05]  /*1a90*/  WARPSYNC.COLLECTIVE R20, `(.L_x_152) ;  /* 0x0000000014087348 */ /* 0x000fea0003c00000 */
[----:B------:R0:W1:Y:S02]  /*1aa0*/  SHFL.DOWN P1, R18, R5, R21, R22 ;  /* 0x0800001505127389 */ /* 0x0000640000020016 */
[----:B01----:R-:W-:Y:S05]  /*1ab0*/  ENDCOLLECTIVE ;  /* 0x000000000000791b */ /* 0x003fea0003800000 */
.L_x_152:
[----:B------:R-:W-:Y:S01]  /*1ac0*/  HFMA2 R21, -RZ, RZ, 0, 1.1920928955078125e-07 ;  /* 0x00000002ff157431 */ /* 0x000fe200000001ff */
[----:B------:R-:W-:-:S05]  /*1ad0*/  MOV R16, R18 ;  /* 0x0000001200107202 */ /* 0x000fca0000000f00 */
[----:B------:R-:W-:-:S04]  /*1ae0*/  FADD R16, R17, R16 ;  /* 0x0000001011107221 */ /* 0x000fc80000000000 */
[----:B------:R-:W-:-:S07]  /*1af0*/  IMAD.MOV.U32 R5, RZ, RZ, R16 ;  /* 0x000000ffff057224 */ /* 0x000fce00078e0010 */
[----:B------:R-:W-:Y:S05]  /*1b00*/  WARPSYNC.COLLECTIVE R20, `(.L_x_153) ;  /* 0x0000000014087348 */ /* 0x000fea0003c00000 */
[----:B------:R0:W1:Y:S02]  /*1b10*/  SHFL.DOWN P1, R18, R5, R21, R22 ;  /* 0x0800001505127389 */ /* 0x0000640000020016 */
[----:B01----:R-:W-:Y:S05]  /*1b20*/  ENDCOLLECTIVE ;  /* 0x000000000000791b */ /* 0x003fea0003800000 */
.L_x_153:
[----:B------:R-:W-:Y:S02]  /*1b30*/  IMAD.MOV.U32 R21, RZ, RZ, 0x1 ;  /* 0x00000001ff157424 */ /* 0x000fe400078e00ff */
[----:B------:R-:W-:-:S04]  /*1b40*/  IMAD.MOV.U32 R19, RZ, RZ, R18 ;  /* 0x000000ffff137224 */ /* 0x000fc800078e0012 */
[----:B------:R-:W-:-:S05]  /*1b50*/  FADD R19, R16, R19 ;  /* 0x0000001310137221 */ /* 0x000fca0000000000 */
[----:B------:R-:W-:-:S07]  /*1b60*/  MOV R5, R19 ;  /* 0x0000001300057202 */ /* 0x000fce0000000f00 */
[----:B------:R-:W-:Y:S05]  /*1b70*/  WARPSYNC.COLLECTIVE R20, `(.L_x_154) ;  /* 0x0000000014087348 */ /* 0x000fea0003c00000 */
[----:B------:R0:W1:Y:S02]  /*1b80*/  SHFL.DOWN P1, R18, R5, R21, R22 ;  /* 0x0800001505127389 */ /* 0x0000640000020016 */
[----:B01----:R-:W-:Y:S05]  /*1b90*/  ENDCOLLECTIVE ;  /* 0x000000000000791b */ /* 0x003fea0003800000 */
.L_x_154:
[----:B------:R-:W-:Y:S05]  /*1ba0*/  BRA `(.L_x_155) ;  /* 0xfffffff400f47947 */ /* 0x000fea000383ffff */
        .weak           $__internal_3_$__cuda_sm20_div_u16
        .type           $__internal_3_$__cuda_sm20_div_u16,@function
        .size           $__internal_3_$__cuda_sm20_div_u16,(.L_x_319 - $__internal_3_$__cuda_sm20_div_u16)
$__internal_3_$__cuda_sm20_div_u16:
        /* <DEDUP_REMOVED lines=18> */
[----:B------:R-:W-:Y:S06]  /*1cd0*/  RET.REL.NODEC R4 `(_Z19synthetic_sdpa_tileILi64ELi64ELi2ELi4EEvPK6__halfS2_S2_PS0_iPy) ;  /* 0xffffffe004c87950 */ /* 0x000fec0003c3ffff */
.L_x_156:
        /* <DEDUP_REMOVED lines=10> */
.L_x_319:


//--------------------- .text._Z19synthetic_sdpa_tileILi64ELi64ELi2ELi2EEvPK6__halfS2_S2_PS0_iPy --------------------------
	.section	.text._Z19synthetic_sdpa_tileILi64ELi64ELi2ELi2EEvPK6__halfS2_S2_PS0_iPy,"ax",@progbits
	.align	128
        .global         _Z19synthetic_sdpa_tileILi64ELi64ELi2ELi2EEvPK6__halfS2_S2_PS0_iPy
        .type           _Z19synthetic_sdpa_tileILi64ELi64ELi2ELi2EEvPK6__halfS2_S2_PS0_iPy,@function
        .size           _Z19synthetic_sdpa_tileILi64ELi64ELi2ELi2EEvPK6__halfS2_S2_PS0_iPy,(.L_x_320 - _Z19synthetic_sdpa_tileILi64ELi64ELi2ELi2EEvPK6__halfS2_S2_PS0_iPy)
        .other          _Z19synthetic_sdpa_tileILi64ELi64ELi2ELi2EEvPK6__halfS2_S2_PS0_iPy,@"STO_CUDA_ENTRY STV_DEFAULT"
_Z19synthetic_sdpa_tileILi64ELi64ELi2ELi2EEvPK6__halfS2_S2_PS0_iPy:
.text._Z19synthetic_sdpa_tileILi64ELi64ELi2ELi2EEvPK6__halfS2_S2_PS0_iPy:
        /* <DEDUP_REMOVED lines=19> */
[----:B------:R-:W-:Y:S05]  /*0130*/  CALL.REL.NOINC `($__internal_4_$__cuda_sm20_div_u16) ;  /* 0x00000018009c7944 */ /* 0x000fea0003c00000 */
[----:B------:R-:W0:Y:S01]  /*0140*/  LDCU UR4, c[0x0][0x3a0] ;  /* 0x00007400ff0477ac */ /* 0x000e220008000800 */
[----:B------:R-:W-:Y:S01]  /*0150*/  LOP3.LUT R13, R13, 0x3, RZ, 0xc0, !PT ;  /* 0x000000030d0d7812 */ /* 0x000fe200078ec0ff */
[--C-:B------:R-:W-:Y:S01]  /*0160*/  IMAD.IADD R14, R0, 0x1, R11.reuse ;  /* 0x00000001000e7824 */ /* 0x100fe200078e020b */
[----:B------:R-:W-:Y:S01]  /*0170*/  SHF.R.U32.HI R15, RZ, 0x5, R11 ;  /* 0x00000005ff0f7819 */ /* 0x000fe2000001160b */
[----:B0-----:R-:W-:-:S04]  /*0180*/  UIADD3 UR4, UPT, UPT, UR4, 0x3f, URZ ;  /* 0x0000003f04047890 */ /* 0x001fc8000fffe0ff */
[----:B------:R-:W-:-:S03]  /*0190*/  USHF.R.U32.HI UR6, URZ, 0x6, UR4 ;  /* 0x00000006ff067899 */ /* 0x000fc60008011604 */
[----:B------:R-:W-:-:S09]  /*01a0*/  UMOV UR4, URZ ;  /* 0x000000ff00047c82 */ /* 0x000fd20008000000 */
.L_x_180:
        /* <DEDUP_REMOVED lines=26> */
.L_x_161:
[----:B------:R-:W-:Y:S05]  /*0350*/  BSYNC.RECONVERGENT B1 ;  /* 0x0000000000017941 */ /* 0x000fea0003800200 */
.L_x_160:
        /* <DEDUP_REMOVED lines=21> */
.L_x_163:
[----:B------:R-:W-:Y:S05]  /*04b0*/  BSYNC.RECONVERGENT B1 ;  /* 0x0000000000017941 */ /* 0x000fea0003800200 */
.L_x_162:
        /* <DEDUP_REMOVED lines=20> */
.L_x_159:
[----:B------:R-:W-:Y:S05]  /*0600*/  BSYNC.RECONVERGENT B0 ;  /* 0x0000000000007941 */ /* 0x000fea0003800200 */
.L_x_158:
[----:B------:R-:W-:Y:S01]  /*0610*/  BSSY.RECONVERGENT B0, `(.L_x_164) ;  /* 0x0000054000007945 */ /* 0x000fe20003800200 */
[C-C-:B------:R-:W-:Y:S01]  /*0620*/  IMAD R18, R11.reuse, 0x2, R16.reuse ;  /* 0x000000020b127824 */ /* 0x140fe200078e0210 */
[----:B------:R-:W-:Y:S01]  /*0630*/  IADD3 R22, PT, PT, R16, R11, RZ ;  /* 0x0000000b10167210 */ /* 0x000fe20007ffe0ff */
[----:B------:R-:W-:Y:S01]  /*0640*/  IMAD R20, R11, 0x3, R16 ;  /* 0x000000030b147824 */ /* 0x000fe200078e0210 */
[----:B------:R-:W2:Y:S06]  /*0650*/  LDCU UR5, c[0x0][0x3a0] ;  /* 0x00007400ff0577ac */ /* 0x000eac0008000800 */
.L_x_165:
        /* <DEDUP_REMOVED lines=80> */
.L_x_164:
[----:B------:R-:W-:Y:S01]  /*0b60*/  BAR.SYNC.DEFER_BLOCKING 0x0 ;  /* 0x0000000000007b1d */ /* 0x000fe20000010000 */
[----:B------:R-:W-:-:S05]  /*0b70*/  SHF.R.U32.HI R18, RZ, 0x5, R10 ;  /* 0x00000005ff127819 */ /* 0x000fca000001160a */
[----:B------:R-:W-:Y:S02]  /*0b80*/  BSSY.RECONVERGENT B0, `(.L_x_166) ;  /* 0x0000041000007945 */ /* 0x000fe40003800200 */
.L_x_170:
        /* <DEDUP_REMOVED lines=10> */
.L_x_169:
[----:B------:R-:W0:Y:S01]  /*0c30*/  S2UR UR7, SR_CgaCtaId ;  /* 0x00000000000779c3 */ /* 0x000e220000008800 */
[----:B------:R-:W-:Y:S01]  /*0c40*/  UMOV UR5, 0x400 ;  /* 0x0000040000057882 */ /* 0x000fe20000000000 */
[----:B---3--:R-:W-:Y:S02]  /*0c50*/  IMAD.MOV.U32 R7, RZ, RZ, RZ ;  /* 0x000000ffff077224 */ /* 0x008fe400078e00ff */
[----:B------:R-:W-:Y:S01]  /*0c60*/  IMAD.MOV.U32 R16, RZ, RZ, RZ ;  /* 0x000000ffff107224 */ /* 0x000fe200078e00ff */
[----:B0-----:R-:W-:-:S06]  /*0c70*/  ULEA UR5, UR7, UR5, 0x18 ;  /* 0x0000000507057291 */ /* 0x001fcc000f8ec0ff */
[----:B------:R-:W-:-:S07]  /*0c80*/  LEA R21, R20, UR5, 0x7 ;  /* 0x0000000514157c11 */ /* 0x000fce000f8e38ff */
.L_x_168:
        /* <DEDUP_REMOVED lines=47> */
.L_x_167:
[----:B------:R-:W-:Y:S05]  /*0f80*/  @!P1 BRA `(.L_x_170) ;  /* 0xfffffffc00009947 */ /* 0x000fea000383ffff */
[----:B------:R-:W-:Y:S05]  /*0f90*/  BSYNC.RECONVERGENT B0 ;  /* 0x0000000000007941 */ /* 0x000fea0003800200 */
.L_x_166:
[----:B------:R-:W-:-:S07]  /*0fa0*/  SHF.R.U32.HI R6, RZ, 0x5, R10 ;  /* 0x00000005ff067819 */ /* 0x000fce000001160a */
.L_x_179:
        /* <DEDUP_REMOVED lines=8> */
.L_x_172:
[C---:B------:R-:W-:Y:S01]  /*1030*/  IMAD R8, R7.reuse, 0x4, R4 ;  /* 0x0000000407087824 */ /* 0x040fe200078e0204 */
[C---:B------:R-:W-:Y:S01]  /*1040*/  ISETP.GE.U32.AND P0, PT, R7.reuse, 0x20, PT ;  /* 0x000000200700780c */ /* 0x040fe20003f06070 */
[----:B------:R-:W-:-:S04]  /*1050*/  VIADD R7, R7, 0x20 ;  /* 0x0000002007077836 */ /* 0x000fc80000000000 */
[----:B------:R-:W0:Y:S02]  /*1060*/  LDS R8, [R8] ;  /* 0x0000000008087984 */ /* 0x000e240000000800 */
[----:B0-----:R-:W-:-:S06]  /*1070*/  FMNMX R5, R8, R5, !PT ;  /* 0x0000000508057209 */ /* 0x001fcc0007800000 */
[----:B------:R-:W-:Y:S05]  /*1080*/  @!P0 BRA `(.L_x_172) ;  /* 0xfffffffc00e88947 */ /* 0x000fea000383ffff */
[----:B------:R-:W-:Y:S05]  /*1090*/  BSYNC.RECONVERGENT B0 ;  /* 0x0000000000007941 */ /* 0x000fea0003800200 */
.L_x_171:
        /* <DEDUP_REMOVED lines=11> */
.L_x_187:
[----:B------:R-:W-:Y:S01]  /*1150*/  HFMA2 R5, -RZ, RZ, 0, 0 ;  /* 0x00000000ff057431 */ /* 0x000fe200000001ff */
[----:B------:R-:W-:Y:S01]  /*1160*/  BSSY.RECONVERGENT B0, `(.L_x_174) ;  /* 0x0000015000007945 */ /* 0x000fe20003800200 */
[----:B-1----:R-:W-:Y:S01]  /*1170*/  FMNMX R7, R9, R18, !PT ;  /* 0x0000001209077209 */ /* 0x002fe20007800000 */
[----:B------:R-:W-:Y:S01]  /*1180*/  IMAD.MOV.U32 R17, RZ, RZ, R12 ;  /* 0x000000ffff117224 */ /* 0x000fe200078e000c */
[----:B------:R-:W-:Y:S01]  /*1190*/  MOV R8, 0x437c0000 ;  /* 0x437c000000087802 */ /* 0x000fe20000000f00 */
[----:B0-----:R-:W-:-:S07]  /*11a0*/  IMAD.MOV.U32 R9, RZ, RZ, 0x3bbb989d ;  /* 0x3bbb989dff097424 */ /* 0x001fce00078e00ff */
.L_x_175:
        /* <DEDUP_REMOVED lines=17> */
.L_x_174:
        /* <DEDUP_REMOVED lines=12> */
.L_x_194:
        /* <DEDUP_REMOVED lines=36> */
.L_x_178:
[----:B------:R-:W-:Y:S05]  /*15c0*/  BSYNC.RECONVERGENT B0 ;  /* 0x0000000000007941 */ /* 0x000fea0003800200 */
.L_x_177:
[----:B------:R-:W-:-:S04]  /*15d0*/  IADD3 R6, PT, PT, R6, R15, RZ ;  /* 0x0000000f06067210 */ /* 0x000fc80007ffe0ff */
[----:B------:R-:W-:-:S13]  /*15e0*/  ISETP.GE.U32.AND P0, PT, R6, 0x40, PT ;  /* 0x000000400600780c */ /* 0x000fda0003f06070 */
[----:B------:R-:W-:Y:S05]  /*15f0*/  @!P0 BRA `(.L_x_179) ;  /* 0xfffffff8006c8947 */ /* 0x000fea000383ffff */
[----:B------:R-:W-:Y:S05]  /*1600*/  WARPSYNC.ALL ;  /* 0x0000000000007948 */ /* 0x000fea0003800000 */
[----:B------:R-:W-:Y:S06]  /*1610*/  BAR.SYNC.DEFER_BLOCKING 0x0 ;  /* 0x0000000000007b1d */ /* 0x000fec0000010000 */
[----:B------:R-:W-:Y:S05]  /*1620*/  BRA.U UP0, `(.L_x_180) ;  /* 0xffffffe900e07547 */ /* 0x000fea000b83ffff */
.L_x_157:
        /* <DEDUP_REMOVED lines=10> */
.L_x_173:
[----:B------:R-:W-:Y:S01]  /*16d0*/  HFMA2 R21, -RZ, RZ, 0, 9.5367431640625e-07 ;  /* 0x00000010ff157431 */ /* 0x000fe200000001ff */
[----:B------:R-:W-:Y:S01]  /*16e0*/  BSSY B0, `(.L_x_181) ;  /* 0x0000006000007945 */ /* 0x000fe20003800000 */
[----:B------:R-:W-:Y:S01]  /*16f0*/  IMAD.MOV.U32 R22, RZ, RZ, 0x1f ;  /* 0x0000001fff167424 */ /* 0x000fe200078e00ff */
[----:B------:R-:W-:-:S07]  /*1700*/  MOV R20, 0xffffffff ;  /* 0xffffffff00147802 */ /* 0x000fce0000000f00 */
[----:B------:R-:W-:Y:S05]  /*1710*/  WARPSYNC.COLLECTIVE R20, `(.L_x_182) ;  /* 0x0000000014087348 */ /* 0x000fea0003c00000 */
[----:B------:R0:W1:Y:S02]  /*1720*/  SHFL.DOWN P1, R18, R5, R21, R22 ;  /* 0x0800001505127389 */ /* 0x0000640000020016 */
[----:B01----:R-:W-:Y:S05]  /*1730*/  ENDCOLLECTIVE ;  /* 0x000000000000791b */ /* 0x003fea0003800000 */
.L_x_182:
[----:B------:R-:W-:Y:S05]  /*1740*/  BSYNC B0 ;  /* 0x0000000000007941 */ /* 0x000fea0003800000 */
.L_x_181:
        /* <DEDUP_REMOVED lines=9> */
.L_x_183:
[----:B------:R-:W-:Y:S01]  /*17e0*/  HFMA2 R21, -RZ, RZ, 0, 2.384185791015625e-07 ;  /* 0x00000004ff157431 */ /* 0x000fe200000001ff */
[----:B------:R-:W-:-:S04]  /*17f0*/  MOV R7, R18 ;  /* 0x0000001200077202 */ /* 0x000fc80000000f00 */
[----:B------:R-:W-:-:S05]  /*1800*/  FMNMX R7, R8, R7, !PT ;  /* 0x0000000708077209 */ /* 0x000fca0007800000 */
[----:B------:R-:W-:-:S07]  /*1810*/  IMAD.MOV.U32 R5, RZ, RZ, R7 ;  /* 0x000000ffff057224 */ /* 0x000fce00078e0007 */
[----:B------:R-:W-:Y:S05]  /*1820*/  WARPSYNC.COLLECTIVE R20, `(.L_x_184) ;  /* 0x0000000014087348 */ /* 0x000fea0003c00000 */
[----:B------:R0:W1:Y:S02]  /*1830*/  SHFL.DOWN P1, R18, R5, R21, R22 ;  /* 0x0800001505127389 */ /* 0x0000640000020016 */
[----:B01----:R-:W-:Y:S05]  /*1840*/  ENDCOLLECTIVE ;  /* 0x000000000000791b */ /* 0x003fea0003800000 */
.L_x_184:
[----:B------:R-:W-:Y:S02]  /*1850*/  IMAD.MOV.U32 R21, RZ, RZ, 0x2 ;  /* 0x00000002ff157424 */ /* 0x000fe400078e00ff */
[----:B------:R-:W-:-:S05]  /*1860*/  IMAD.MOV.U32 R16, RZ, RZ, R18 ;  /* 0x000000ffff107224 */ /* 0x000fca00078e0012 */
[----:B------:R-:W-:-:S04]  /*1870*/  FMNMX R16, R7, R16, !PT ;  /* 0x0000001007107209 */ /* 0x000fc80007800000 */
[----:B------:R-:W-:-:S07]  /*1880*/  MOV R5, R16 ;  /* 0x0000001000057202 */ /* 0x000fce0000000f00 */
[----:B------:R-:W-:Y:S05]  /*1890*/  WARPSYNC.COLLECTIVE R20, `(.L_x_185) ;  /* 0x0000000014087348 */ /* 0x000fea0003c00000 */
[----:B------:R0:W1:Y:S02]  /*18a0*/  SHFL.DOWN P1, R18, R5, R21, R22 ;  /* 0x0800001505127389 */ /* 0x0000640000020016 */
[----:B01----:R-:W-:Y:S05]  /*18b0*/  ENDCOLLECTIVE ;  /* 0x000000000000791b */ /* 0x003fea0003800000 */
.L_x_185:
[----:B------:R-:W-:Y:S01]  /*18c0*/  HFMA2 R21, -RZ, RZ, 0, 5.9604644775390625e-08 ;  /* 0x00000001ff157431 */ /* 0x000fe200000001ff */
[----:B------:R-:W-:-:S04]  /*18d0*/  MOV R9, R18 ;  /* 0x0000001200097202 */ /* 0x000fc80000000f00 */
[----:B------:R-:W-:-:S05]  /*18e0*/  FMNMX R9, R16, R9, !PT ;  /* 0x0000000910097209 */ /* 0x000fca0007800000 */
[----:B------:R-:W-:-:S07]  /*18f0*/  IMAD.MOV.U32 R5, RZ, RZ, R9 ;  /* 0x000000ffff057224 */ /* 0x000fce00078e0009 */
[----:B------:R-:W-:Y:S05]  /*1900*/  WARPSYNC.COLLECTIVE R20, `(.L_x_186) ;  /* 0x0000000014087348 */ /* 0x000fea0003c00000 */
[----:B------:R0:W1:Y:S02]  /*1910*/  SHFL.DOWN P1, R18, R5, R21, R22 ;  /* 0x0800001505127389 */ /* 0x0000640000020016 */
[----:B01----:R-:W-:Y:S05]  /*1920*/  ENDCOLLECTIVE ;  /* 0x000000000000791b */ /* 0x003fea0003800000 */
.L_x_186:
[----:B------:R-:W-:Y:S05]  /*1930*/  BRA `(.L_x_187) ;  /* 0xfffffff800047947 */ /* 0x000fea000383ffff */
.L_x_176:
[----:B------:R-:W-:Y:S01]  /*1940*/  BSSY B0, `(.L_x_188) ;  /* 0x0000007000007945 */ /* 0x000fe20003800000 */
[----:B------:R-:W-:Y:S01]  /*1950*/  IMAD.MOV.U32 R21, RZ, RZ, 0x10 ;  /* 0x00000010ff157424 */ /* 0x000fe200078e00ff */
[----:B------:R-:W-:Y:S01]  /*1960*/  MOV R22, 0x1f ;  /* 0x0000001f00167802 */ /* 0x000fe20000000f00 */
[----:B------:R-:W-:-:S07]  /*1970*/  IMAD.MOV.U32 R20, RZ, RZ, -0x1 ;  /* 0xffffffffff147424 */ /* 0x000fce00078e00ff */
[----:B0-----:R-:W-:Y:S05]  /*1980*/  WARPSYNC.COLLECTIVE R20, `(.L_x_189) ;  /* 0x0000000014087348 */ /* 0x001fea0003c00000 */
[----:B0-----:R0:W1:Y:S02]  /*1990*/  SHFL.DOWN P1, R18, R5, R21, R22 ;  /* 0x0800001505127389 */ /* 0x0010640000020016 */
[----:B01----:R-:W-:Y:S05]  /*19a0*/  ENDCOLLECTIVE ;  /* 0x000000000000791b */ /* 0x003fea0003800000 */
.L_x_189:
[----:B------:R-:W-:Y:S05]  /*19b0*/  BSYNC B0 ;  /* 0x0000000000007941 */ /* 0x000fea0003800000 */
.L_x_188:
        /* <DEDUP_REMOVED lines=9> */
.L_x_190:
[----:B------:R-:W-:Y:S02]  /*1a50*/  IMAD.MOV.U32 R21, RZ, RZ, 0x4 ;  /* 0x00000004ff157424 */ /* 0x000fe400078e00ff */
[----:B------:R-:W-:-:S04]  /*1a60*/  IMAD.MOV.U32 R17, RZ, RZ, R18 ;  /* 0x000000ffff117224 */ /* 0x000fc800078e0012 */
[----:B------:R-:W-:-:S05]  /*1a70*/  FADD R17, R4, R17 ;  /* 0x0000001104117221 */ /* 0x000fca0000000000 */
[----:B------:R-:W-:-:S07]  /*1a80*/  MOV R5, R17 ;  /* 0x0000001100057202 */ /* 0x000fce0000000f00 */
[----:B------:R-:W-:Y:S05]  /*1a90*/  WARPSYNC.COLLECTIVE R20, `(.L_x_191) ;  /* 0x0000000014087348 */ /* 0x000fea0003c00000 */
[----:B------:R0:W1:Y:S02]  /*1aa0*/  SHFL.DOWN P1, R18, R5, R21, R22 ;  /* 0x0800001505127389 */ /* 0x0000640000020016 */
[----:B01----:R-:W-:Y:S05]  /*1ab0*/  ENDCOLLECTIVE ;  /* 0x000000000000791b */ /* 0x003fea0003800000 */
.L_x_191:
[----:B------:R-:W-:Y:S01]  /*1ac0*/  HFMA2 R21, -RZ, RZ, 0, 1.1920928955078125e-07 ;  /* 0x00000002ff157431 */ /* 0x000fe200000001ff */
[----:B------:R-:W-:-:S05]  /*1ad0*/  MOV R16, R18 ;  /* 0x0000001200107202 */ /* 0x000fca0000000f00 */
[----:B------:R-:W-:-:S04]  /*1ae0*/  FADD R16, R17, R16 ;  /* 0x0000001011107221 */ /* 0x000fc80000000000 */
[----:B------:R-:W-:-:S07]  /*1af0*/  IMAD.MOV.U32 R5, RZ, RZ, R16 ;  /* 0x000000ffff057224 */ /* 0x000fce00078e0010 */
[----:B------:R-:W-:Y:S05]  /*1b00*/  WARPSYNC.COLLECTIVE R20, `(.L_x_192) ;  /* 0x0000000014087348 */ /* 0x000fea0003c00000 */
[----:B------:R0:W1:Y:S02]  /*1b10*/  SHFL.DOWN P1, R18, R5, R21, R22 ;  /* 0x0800001505127389 */ /* 0x0000640000020016 */
[----:B01----:R-:W-:Y:S05]  /*1b20*/  ENDCOLLECTIVE ;  /* 0x000000000000791b */ /* 0x003fea0003800000 */
.L_x_192:
[----:B------:R-:W-:Y:S02]  /*1b30*/  IMAD.MOV.U32 R21, RZ, RZ, 0x1 ;  /* 0x00000001ff157424 */ /* 0x000fe400078e00ff */
[----:B------:R-:W-:-:S04]  /*1b40*/  IMAD.MOV.U32 R19, RZ, RZ, R18 ;  /* 0x000000ffff137224 */ /* 0x000fc800078e0012 */
[----:B------:R-:W-:-:S05]  /*1b50*/  FADD R19, R16, R19 ;  /* 0x0000001310137221 */ /* 0x000fca0000000000 */
[----:B------:R-:W-:-:S07]  /*1b60*/  MOV R5, R19 ;  /* 0x0000001300057202 */ /* 0x000fce0000000f00 */
[----:B------:R-:W-:Y:S05]  /*1b70*/  WARPSYNC.COLLECTIVE R20, `(.L_x_193) ;  /* 0x0000000014087348 */ /* 0x000fea0003c00000 */
[----:B------:R0:W1:Y:S02]  /*1b80*/  SHFL.DOWN P1, R18, R5, R21, R22 ;  /* 0x0800001505127389 */ /* 0x0000640000020016 */
[----:B01----:R-:W-:Y:S05]  /*1b90*/  ENDCOLLECTIVE ;  /* 0x000000000000791b */ /* 0x003fea0003800000 */
.L_x_193:
[----:B------:R-:W-:Y:S05]  /*1ba0*/  BRA `(.L_x_194) ;  /* 0xfffffff400f47947 */ /* 0x000fea000383ffff */
        .weak           $__internal_4_$__cuda_sm20_div_u16
        .type           $__internal_4_$__cuda_sm20_div_u16,@function
        .size           $__internal_4_$__cuda_sm20_div_u16,(.L_x_320 - $__internal_4_$__cuda_sm20_div_u16)
$__internal_4_$__cuda_sm20_div_u16:
        /* <DEDUP_REMOVED lines=18> */
[----:B------:R-:W-:Y:S06]  /*1cd0*/  RET.REL.NODEC R4 `(_Z19synthetic_sdpa_tileILi64ELi64ELi2ELi2EEvPK6__halfS2_S2_PS0_iPy) ;  /* 0xffffffe004c87950 */ /* 0x000fec0003c3ffff */
.L_x_195:
        /* <DEDUP_REMOVED lines=10> */
.L_x_320:


//--------------------- .text._Z19synthetic_sdpa_tileILi32ELi64ELi2ELi8EEvPK6__halfS2_S2_PS0_iPy --------------------------
	.section	.text._Z19synthetic_sdpa_tileILi32ELi64ELi2ELi8EEvPK6__halfS2_S2_PS0_iPy,"ax",@progbits
	.align	128
        .global         _Z19synthetic_sdpa_tileILi32ELi64ELi2ELi8EEvPK6__halfS2_S2_PS0_iPy
        .type           _Z19synthetic_sdpa_tileILi32ELi64ELi2ELi8EEvPK6__halfS2_S2_PS0_iPy,@function
        .size           _Z19synthetic_sdpa_tileILi32ELi64ELi2ELi8EEvPK6__halfS2_S2_PS0_iPy,(.L_x_321 - _Z19synthetic_sdpa_tileILi32ELi64ELi2ELi8EEvPK6__halfS2_S2_PS0_iPy)
        .other          _Z19synthetic_sdpa_tileILi32ELi64ELi2ELi8EEvPK6__halfS2_S2_PS0_iPy,@"STO_CUDA_ENTRY STV_DEFAULT"
_Z19synthetic_sdpa_tileILi32ELi64ELi2ELi8EEvPK6__halfS2_S2_PS0_iPy:
.text._Z19synthetic_sdpa_tileILi32ELi64ELi2ELi8EEvPK6__halfS2_S2_PS0_iPy:
        /* <DEDUP_REMOVED lines=14> */
[----:B------:R-:W-:Y:S05]  /*00e0*/  CALL.REL.NOINC `($__internal_5_$__cuda_sm20_div_u16) ;  /* 0x0000001800147944 */ /* 0x000fea0003c00000 */
        /* <DEDUP_REMOVED lines=14> */
.L_x_218:
        /* <DEDUP_REMOVED lines=26> */
.L_x_200:
[----:B------:R-:W-:Y:S05]  /*0370*/  BSYNC.RECONVERGENT B1 ;  /* 0x0000000000017941 */ /* 0x000fea0003800200 */
.L_x_199:
        /* <DEDUP_REMOVED lines=21> */
.L_x_202:
[----:B------:R-:W-:Y:S05]  /*04d0*/  BSYNC.RECONVERGENT B1 ;  /* 0x0000000000017941 */ /* 0x000fea0003800200 */
.L_x_201:
        /* <DEDUP_REMOVED lines=12> */
.L_x_198:
[----:B------:R-:W-:Y:S05]  /*05a0*/  BSYNC.RECONVERGENT B0 ;  /* 0x0000000000007941 */ /* 0x000fea0003800200 */
.L_x_197:
[----:B------:R-:W-:Y:S01]  /*05b0*/  BSSY.RECONVERGENT B0, `(.L_x_203) ;  /* 0x0000054000007945 */ /* 0x000fe20003800200 */
[C-C-:B------:R-:W-:Y:S01]  /*05c0*/  IMAD R20, R3.reuse, 0x2, R24.reuse ;  /* 0x0000000203147824 */ /* 0x140fe200078e0218 */
[----:B------:R-:W-:Y:S01]  /*05d0*/  IADD3 R10, PT, PT, R24, R3, RZ ;  /* 0x00000003180a7210 */ /* 0x000fe20007ffe0ff */
[----:B0-----:R-:W-:Y:S01]  /*05e0*/  IMAD R12, R3, 0x3, R24 ;  /* 0x00000003030c7824 */ /* 0x001fe200078e0218 */
[----:B------:R-:W0:Y:S06]  /*05f0*/  LDCU UR5, c[0x0][0x3a0] ;  /* 0x00007400ff0577ac */ /* 0x000e2c0008000800 */
.L_x_204:
        /* <DEDUP_REMOVED lines=80> */
.L_x_203:
[----:B------:R-:W-:Y:S01]  /*0b00*/  BAR.SYNC.DEFER_BLOCKING 0x0 ;  /* 0x0000000000007b1d */ /* 0x000fe20000010000 */
[----:B--2---:R-:W-:-:S05]  /*0b10*/  SHF.R.U32.HI R18, RZ, 0x5, R0 ;  /* 0x00000005ff127819 */ /* 0x004fca0000011600 */
[----:B------:R-:W-:Y:S02]  /*0b20*/  BSSY.RECONVERGENT B0, `(.L_x_205) ;  /* 0x0000041000007945 */ /* 0x000fe40003800200 */
.L_x_209:
        /* <DEDUP_REMOVED lines=10> */
.L_x_208:
[----:B0-----:R-:W0:Y:S01]  /*0bd0*/  S2UR UR7, SR_CgaCtaId ;  /* 0x00000000000779c3 */ /* 0x001e220000008800 */
[----:B------:R-:W-:Y:S01]  /*0be0*/  UMOV UR5, 0x400 ;  /* 0x0000040000057882 */ /* 0x000fe20000000000 */
[----:B------:R-:W-:Y:S02]  /*0bf0*/  HFMA2 R13, -RZ, RZ, 0, 0 ;  /* 0x00000000ff0d7431 */ /* 0x000fe400000001ff */
[----:B------:R-:W-:Y:S01]  /*0c00*/  IMAD.MOV.U32 R9, RZ, RZ, RZ ;  /* 0x000000ffff097224 */ /* 0x000fe200078e00ff */
[----:B0-----:R-:W-:-:S06]  /*0c10*/  ULEA UR5, UR7, UR5, 0x18 ;  /* 0x0000000507057291 */ /* 0x001fcc000f8ec0ff */
[----:B------:R-:W-:-:S07]  /*0c20*/  LEA R24, R22, UR5, 0x7 ;  /* 0x0000000516187c11 */ /* 0x000fce000f8e38ff */
.L_x_207:
        /* <DEDUP_REMOVED lines=47> */
.L_x_206:
[----:B------:R-:W-:Y:S05]  /*0f20*/  @!P1 BRA `(.L_x_209) ;  /* 0xfffffffc00009947 */ /* 0x000fea000383ffff */
[----:B------:R-:W-:Y:S05]  /*0f30*/  BSYNC.RECONVERGENT B0 ;  /* 0x0000000000007941 */ /* 0x000fea0003800200 */
.L_x_205:
[----:B0-----:R-:W-:-:S07]  /*0f40*/  SHF.R.U32.HI R10, RZ, 0x5, R0 ;  /* 0x00000005ff0a7819 */ /* 0x001fce0000011600 */
.L_x_217:
        /* <DEDUP_REMOVED lines=8> */
.L_x_211:
[C---:B------:R-:W-:Y:S02]  /*0fd0*/  LEA R13, R12.reuse, R9, 0x2 ;  /* 0x000000090c0d7211 */ /* 0x040fe400078e10ff */
[C---:B------:R-:W-:Y:S01]  /*0fe0*/  ISETP.GE.U32.AND P0, PT, R12.reuse, 0x20, PT ;  /* 0x000000200c00780c */ /* 0x040fe20003f06070 */
[----:B------:R-:W-:Y:S02]  /*0ff0*/  VIADD R12, R12, 0x20 ;  /* 0x000000200c0c7836 */ /* 0x000fe40000000000 */
[----:B------:R-:W0:Y:S02]  /*1000*/  LDS R16, [R13] ;  /* 0x000000000d107984 */ /* 0x000e240000000800 */
[----:B0-----:R-:W-:-:S08]  /*1010*/  FMNMX R11, R16, R11, !PT ;  /* 0x0000000b100b7209 */ /* 0x001fd00007800000 */
[----:B------:R-:W-:Y:S05]  /*1020*/  @!P0 BRA `(.L_x_211) ;  /* 0xfffffffc00e88947 */ /* 0x000fea000383ffff */
[----:B------:R-:W-:Y:S05]  /*1030*/  BSYNC.RECONVERGENT B0 ;  /* 0x0000000000007941 */ /* 0x000fea0003800200 */
.L_x_210:
        /* <DEDUP_REMOVED lines=11> */
.L_x_225:
[----:B------:R-:W-:Y:S01]  /*10f0*/  BSSY.RECONVERGENT B0, `(.L_x_213) ;  /* 0x0000016000007945 */ /* 0x000fe20003800200 */
[----:B-1----:R-:W-:Y:S01]  /*1100*/  FMNMX R23, R17, R18, !PT ;  /* 0x0000001211177209 */ /* 0x002fe20007800000 */
[----:B------:R-:W-:Y:S01]  /*1110*/  IMAD.MOV.U32 R11, RZ, RZ, RZ ;  /* 0x000000ffff0b7224 */ /* 0x000fe200078e00ff */
[----:B------:R-:W-:Y:S01]  /*1120*/  MOV R12, R4 ;  /* 0x00000004000c7202 */ /* 0x000fe20000000f00 */
[----:B------:R-:W-:Y:S02]  /*1130*/  IMAD.MOV.U32 R21, RZ, RZ, 0x3bbb989d ;  /* 0x3bbb989dff157424 */ /* 0x000fe400078e00ff */
[----:B------:R-:W-:-:S07]  /*1140*/  IMAD.MOV.U32 R18, RZ, RZ, 0x437c0000 ;  /* 0x437c0000ff127424 */ /* 0x000fce00078e00ff */
.L_x_214:
        /* <DEDUP_REMOVED lines=17> */
.L_x_213:
        /* <DEDUP_REMOVED lines=9> */
.L_x_231:
[----:B------:R-:W-:Y:S01]  /*12f0*/  UMOV UR5, 0xffffffff ;  /* 0xffffffff00057882 */ /* 0x000fe20000000000 */
[----:B-1----:R-:W-:Y:S02]  /*1300*/  FADD R13, R16, R13 ;  /* 0x0000000d100d7221 */ /* 0x002fe40000000000 */
[----:B------:R-:W-:Y:S05]  /*1310*/  BRA.DIV UR5, `(.L_x_216) ;  /* 0x0000000605607947 */ /* 0x000fea000b800000 */
.L_x_234:
[----:B------:R-:W-:-:S04]  /*1320*/  LEA.HI R10, R3, R10, RZ, 0x1b ;  /* 0x0000000a030a7211 */ /* 0x000fc800078fd8ff */
[----:B------:R-:W-:-:S13]  /*1330*/  ISETP.GE.U32.AND P0, PT, R10, 0x20, PT ;  /* 0x000000200a00780c */ /* 0x000fda0003f06070 */
[----:B------:R-:W-:Y:S05]  /*1340*/  @!P0 BRA `(.L_x_217) ;  /* 0xfffffffc00008947 */ /* 0x000fea000383ffff */
[----:B------:R-:W-:Y:S05]  /*1350*/  WARPSYNC.ALL ;  /* 0x0000000000007948 */ /* 0x000fea0003800000 */
[----:B------:R-:W-:Y:S06]  /*1360*/  BAR.SYNC.DEFER_BLOCKING 0x0 ;  /* 0x0000000000007b1d */ /* 0x000fec0000010000 */
[----:B------:R-:W-:Y:S05]  /*1370*/  BRA.U UP0, `(.L_x_218) ;  /* 0xffffffed00947547 */ /* 0x000fea000b83ffff */
.L_x_196:
        /* <DEDUP_REMOVED lines=10> */
.L_x_212:
        /* <DEDUP_REMOVED lines=8> */
.L_x_220:
[----:B------:R-:W-:Y:S05]  /*14a0*/  BSYNC B0 ;  /* 0x0000000000007941 */ /* 0x000fea0003800000 */
.L_x_219:
        /* <DEDUP_REMOVED lines=8> */
.L_x_221:
[----:B------:R-:W-:Y:S01]  /*1530*/  IMAD.MOV.U32 R20, RZ, RZ, 0x4 ;  /* 0x00000004ff147424 */ /* 0x000fe200078e00ff */
[----:B------:R-:W-:-:S04]  /*1540*/  MOV R13, R18 ;  /* 0x00000012000d7202 */ /* 0x000fc80000000f00 */
[----:B------:R-:W-:-:S05]  /*1550*/  FMNMX R13, R12, R13, !PT ;  /* 0x0000000d0c0d7209 */ /* 0x000fca0007800000 */
[----:B------:R-:W-:-:S07]  /*1560*/  IMAD.MOV.U32 R12, RZ, RZ, R13 ;  /* 0x000000ffff0c7224 */ /* 0x000fce00078e000d */
[----:B------:R-:W-:Y:S05]  /*1570*/  WARPSYNC.COLLECTIVE R19, `(.L_x_222) ;  /* 0x0000000013087348 */ /* 0x000fea0003c00000 */
[----:B------:R0:W1:Y:S02]  /*1580*/  SHFL.DOWN P0, R18, R12, R20, R21 ;  /* 0x080000140c127389 */ /* 0x0000640000000015 */
[----:B01----:R-:W-:Y:S05]  /*1590*/  ENDCOLLECTIVE ;  /* 0x000000000000791b */ /* 0x003fea0003800000 */
.L_x_222:
[----:B------:R-:W-:Y:S01]  /*15a0*/  IMAD.MOV.U32 R20, RZ, RZ, 0x2 ;  /* 0x00000002ff147424 */ /* 0x000fe200078e00ff */
[----:B------:R-:W-:-:S04]  /*15b0*/  MOV R16, R18 ;  /* 0x0000001200107202 */ /* 0x000fc80000000f00 */
[----:B------:R-:W-:-:S05]  /*15c0*/  FMNMX R16, R13, R16, !PT ;  /* 0x000000100d107209 */ /* 0x000fca0007800000 */
[----:B------:R-:W-:-:S07]  /*15d0*/  IMAD.MOV.U32 R12, RZ, RZ, R16 ;  /* 0x000000ffff0c7224 */ /* 0x000fce00078e0010 */
[----:B------:R-:W-:Y:S05]  /*15e0*/  WARPSYNC.COLLECTIVE R19, `(.L_x_223) ;  /* 0x0000000013087348 */ /* 0x000fea0003c00000 */
[----:B------:R0:W1:Y:S02]  /*15f0*/  SHFL.DOWN P0, R18, R12, R20, R21 ;  /* 0x080000140c127389 */ /* 0x0000640000000015 */
[----:B01----:R-:W-:Y:S05]  /*1600*/  ENDCOLLECTIVE ;  /* 0x000000000000791b */ /* 0x003fea0003800000 */
.L_x_223:
[----:B------:R-:W-:Y:S01]  /*1610*/  IMAD.MOV.U32 R20, RZ, RZ, 0x1 ;  /* 0x00000001ff147424 */ /* 0x000fe200078e00ff */
[----:B------:R-:W-:-:S04]  /*1620*/  MOV R17, R18 ;  /* 0x0000001200117202 */ /* 0x000fc80000000f00 */
[----:B------:R-:W-:-:S05]  /*1630*/  FMNMX R17, R16, R17, !PT ;  /* 0x0000001110117209 */ /* 0x000fca0007800000 */
[----:B------:R-:W-:-:S07]  /*1640*/  IMAD.MOV.U32 R12, RZ, RZ, R17 ;  /* 0x000000ffff0c7224 */ /* 0x000fce00078e0011 */
[----:B------:R-:W-:Y:S05]  /*1650*/  WARPSYNC.COLLECTIVE R19, `(.L_x_224) ;  /* 0x0000000013087348 */ /* 0x000fea0003c00000 */
[----:B------:R0:W1:Y:S02]  /*1660*/  SHFL.DOWN P0, R18, R12, R20, R21 ;  /* 0x080000140c127389 */ /* 0x0000640000000015 */
[----:B01----:R-:W-:Y:S05]  /*1670*/  ENDCOLLECTIVE ;  /* 0x000000000000791b */ /* 0x003fea0003800000 */
.L_x_224:
[----:B------:R-:W-:Y:S05]  /*1680*/  BRA `(.L_x_225) ;  /* 0xfffffff800987947 */ /* 0x000fea000383ffff */
.L_x_215:
        /* <DEDUP_REMOVED lines=8> */
.L_x_227:
[----:B------:R-:W-:Y:S05]  /*1710*/  BSYNC B0 ;  /* 0x0000000000007941 */ /* 0x000fea0003800000 */
.L_x_226:
        /* <DEDUP_REMOVED lines=8> */
.L_x_228:
[----:B------:R-:W-:Y:S02]  /*17a0*/  IMAD.MOV.U32 R20, RZ, RZ, 0x4 ;  /* 0x00000004ff147424 */ /* 0x000fe400078e00ff */
[----:B------:R-:W-:-:S04]  /*17b0*/  IMAD.MOV.U32 R9, RZ, RZ, R18 ;  /* 0x000000ffff097224 */ /* 0x000fc800078e0012 */
[----:B------:R-:W-:-:S05]  /*17c0*/  FADD R9, R12, R9 ;  /* 0x000000090c097221 */ /* 0x000fca0000000000 */
[----:B------:R-:W-:-:S07]  /*17d0*/  MOV R12, R9 ;  /* 0x00000009000c7202 */ /* 0x000fce0000000f00 */
[----:B------:R-:W-:Y:S05]  /*17e0*/  WARPSYNC.COLLECTIVE R19, `(.L_x_229) ;  /* 0x0000000013087348 */ /* 0x000fea0003c00000 */
[----:B------:R0:W1:Y:S02]  /*17f0*/  SHFL.DOWN P0, R18, R12, R20, R21 ;  /* 0x080000140c127389 */ /* 0x0000640000000015 */
[----:B01----:R-:W-:Y:S05]  /*1800*/  ENDCOLLECTIVE ;  /* 0x000000000000791b */ /* 0x003fea0003800000 */
.L_x_229:
[----:B------:R-:W-:Y:S02]  /*1810*/  IMAD.MOV.U32 R20, RZ, RZ, 0x2 ;  /* 0x00000002ff147424 */ /* 0x000fe400078e00ff */
[----:B------:R-:W-:-:S04]  /*1820*/  IMAD.MOV.U32 R16, RZ, RZ, R18 ;  /* 0x000000ffff107224 */ /* 0x000fc800078e0012 */
[----:B------:R-:W-:-:S05]  /*1830*/  FADD R16, R9, R16 ;  /* 0x0000001009107221 */ /* 0x000fca0000000000 */
[----:B------:R-:W-:-:S07]  /*1840*/  MOV R12, R16 ;  /* 0x00000010000c7202 */ /* 0x000fce0000000f00 */
[----:B------:R-:W-:Y:S05]  /*1850*/  WARPSYNC.COLLECTIVE R19, `(.L_x_230) ;  /* 0x0000000013087348 */ /* 0x000fea0003c00000 */
[----:B------:R0:W1:Y:S02]  /*1860*/  SHFL.DOWN P0, R18, R12, R20, R21 ;  /* 0x080000140c127389 */ /* 0x0000640000000015 */
[----:B01----:R-:W-:Y:S05]  /*1870*/  ENDCOLLECTIVE ;  /* 0x000000000000791b */ /* 0x003fea0003800000 */
.L_x_230:
[----:B------:R-:W-:Y:S01]  /*1880*/  IMAD.MOV.U32 R13, RZ, RZ, R18 ;  /* 0x000000ffff0d7224 */ /* 0x000fe200078e0012 */
[----:B------:R-:W-:Y:S06]  /*1890*/  BRA `(.L_x_231) ;  /* 0xfffffff800947947 */ /* 0x000fec000383ffff */
.L_x_216:
        /* <DEDUP_REMOVED lines=8> */
.L_x_233:
[----:B------:R-:W-:Y:S05]  /*1920*/  BSYNC B0 ;  /* 0x0000000000007941 */ /* 0x000fea0003800000 */
.L_x_232:
[----:B------:R-:W-:Y:S05]  /*1930*/  BRA `(.L_x_234) ;  /* 0xfffffff800787947 */ /* 0x000fea000383ffff */
        .weak           $__internal_5_$__cuda_sm20_div_u16
        .type           $__internal_5_$__cuda_sm20_div_u16,@function
        .size           $__internal_5_$__cuda_sm20_div_u16,(.L_x_321 - $__internal_5_$__cuda_sm20_div_u16)
$__internal_5_$__cuda_sm20_div_u16:
        /* <DEDUP_REMOVED lines=18> */
[----:B------:R-:W-:Y:S06]  /*1a60*/  RET.REL.NODEC R6 `(_Z19synthetic_sdpa_tileILi32ELi64ELi2ELi8EEvPK6__halfS2_S2_PS0_iPy) ;  /* 0xffffffe406647950 */ /* 0x000fec0003c3ffff */
.L_x_235:
        /* <DEDUP_REMOVED lines=9> */
.L_x_321:


//--------------------- .text._Z19synthetic_sdpa_tileILi32ELi64ELi2ELi4EEvPK6__halfS2_S2_PS0_iPy --------------------------
	.section	.text._Z19synthetic_sdpa_tileILi32ELi64ELi2ELi4EEvPK6__halfS2_S2_PS0_iPy,"ax",@progbits
	.align	128
        .global         _Z19synthetic_sdpa_tileILi32ELi64ELi2ELi4EEvPK6__halfS2_S2_PS0_iPy
        .type           _Z19synthetic_sdpa_tileILi32ELi64ELi2ELi4EEvPK6__halfS2_S2_PS0_iPy,@function
        .size           _Z19synthetic_sdpa_tileILi32ELi64ELi2ELi4EEvPK6__halfS2_S2_PS0_iPy,(.L_x_322 - _Z19synthetic_sdpa_tileILi32ELi64ELi2ELi4EEvPK6__halfS2_S2_PS0_iPy)
        .other          _Z19synthetic_sdpa_tileILi32ELi64ELi2ELi4EEvPK6__halfS2_S2_PS0_iPy,@"STO_CUDA_ENTRY STV_DEFAULT"
_Z19synthetic_sdpa_tileILi32ELi64ELi2ELi4EEvPK6__halfS2_S2_PS0_iPy:
.text._Z19synthetic_sdpa_tileILi32ELi64ELi2ELi4EEvPK6__halfS2_S2_PS0_iPy:
        /* <DEDUP_REMOVED lines=14> */
[----:B------:R-:W-:Y:S05]  /*00e0*/  CALL.REL.NOINC `($__internal_6_$__cuda_sm20_div_u16) ;  /* 0x0000001800147944 */ /* 0x000fea0003c00000 */
        /* <DEDUP_REMOVED lines=14> */
.L_x_258:
        /* <DEDUP_REMOVED lines=26> */
.L_x_240:
[----:B------:R-:W-:Y:S05]  /*0370*/  BSYNC.RECONVERGENT B1 ;  /* 0x0000000000017941 */ /* 0x000fea0003800200 */
.L_x_239:
        /* <DEDUP_REMOVED lines=21> */
.L_x_242:
[----:B------:R-:W-:Y:S05]  /*04d0*/  BSYNC.RECONVERGENT B1 ;  /* 0x0000000000017941 */ /* 0x000fea0003800200 */
.L_x_241:
        /* <DEDUP_REMOVED lines=12> */
.L_x_238:
[----:B------:R-:W-:Y:S05]  /*05a0*/  BSYNC.RECONVERGENT B0 ;  /* 0x0000000000007941 */ /* 0x000fea0003800200 */
.L_x_237:
[----:B------:R-:W-:Y:S01]  /*05b0*/  BSSY.RECONVERGENT B0, `(.L_x_243) ;  /* 0x0000054000007945 */ /* 0x000fe20003800200 */
[C-C-:B------:R-:W-:Y:S01]  /*05c0*/  IMAD R20, R3.reuse, 0x2, R24.reuse ;  /* 0x0000000203147824 */ /* 0x140fe200078e0218 */
[----:B------:R-:W-:Y:S01]  /*05d0*/  IADD3 R10, PT, PT, R24, R3, RZ ;  /* 0x00000003180a7210 */ /* 0x000fe20007ffe0ff */
[----:B0-----:R-:W-:Y:S01]  /*05e0*/  IMAD R12, R3, 0x3, R24 ;  /* 0x00000003030c7824 */ /* 0x001fe200078e0218 */
[----:B------:R-:W0:Y:S06]  /*05f0*/  LDCU UR5, c[0x0][0x3a0] ;  /* 0x00007400ff0577ac */ /* 0x000e2c0008000800 */
.L_x_244:
        /* <DEDUP_REMOVED lines=80> */
.L_x_243:
[----:B------:R-:W-:Y:S01]  /*0b00*/  BAR.SYNC.DEFER_BLOCKING 0x0 ;  /* 0x0000000000007b1d */ /* 0x000fe20000010000 */
[----:B--2---:R-:W-:-:S05]  /*0b10*/  SHF.R.U32.HI R18, RZ, 0x5, R0 ;  /* 0x00000005ff127819 */ /* 0x004fca0000011600 */
[----:B------:R-:W-:Y:S02]  /*0b20*/  BSSY.RECONVERGENT B0, `(.L_x_245) ;  /* 0x0000041000007945 */ /* 0x000fe40003800200 */
.L_x_249:
        /* <DEDUP_REMOVED lines=10> */
.L_x_248:
[----:B0-----:R-:W0:Y:S01]  /*0bd0*/  S2UR UR7, SR_CgaCtaId ;  /* 0x00000000000779c3 */ /* 0x001e220000008800 */
[----:B------:R-:W-:Y:S01]  /*0be0*/  UMOV UR5, 0x400 ;  /* 0x0000040000057882 */ /* 0x000fe20000000000 */
[----:B------:R-:W-:Y:S02]  /*0bf0*/  HFMA2 R13, -RZ, RZ, 0, 0 ;  /* 0x00000000ff0d7431 */ /* 0x000fe400000001ff */
[----:B------:R-:W-:Y:S01]  /*0c00*/  IMAD.MOV.U32 R9, RZ, RZ, RZ ;  /* 0x000000ffff097224 */ /* 0x000fe200078e00ff */
[----:B0-----:R-:W-:-:S06]  /*0c10*/  ULEA UR5, UR7, UR5, 0x18 ;  /* 0x0000000507057291 */ /* 0x001fcc000f8ec0ff */
[----:B------:R-:W-:-:S07]  /*0c20*/  LEA R24, R22, UR5, 0x7 ;  /* 0x0000000516187c11 */ /* 0x000fce000f8e38ff */
.L_x_247:
        /* <DEDUP_REMOVED lines=47> */
.L_x_246:
[----:B------:R-:W-:Y:S05]  /*0f20*/  @!P1 BRA `(.L_x_249) ;  /* 0xfffffffc00009947 */ /* 0x000fea000383ffff */
[----:B------:R-:W-:Y:S05]  /*0f30*/  BSYNC.RECONVERGENT B0 ;  /* 0x0000000000007941 */ /* 0x000fea0003800200 */
.L_x_245:
[----:B0-----:R-:W-:-:S07]  /*0f40*/  SHF.R.U32.HI R10, RZ, 0x5, R0 ;  /* 0x00000005ff0a7819 */ /* 0x001fce0000011600 */
.L_x_257:
        /* <DEDUP_REMOVED lines=8> */
.L_x_251:
[C---:B------:R-:W-:Y:S02]  /*0fd0*/  LEA R13, R12.reuse, R9, 0x2 ;  /* 0x000000090c0d7211 */ /* 0x040fe400078e10ff */
[C---:B------:R-:W-:Y:S01]  /*0fe0*/  ISETP.GE.U32.AND P0, PT, R12.reuse, 0x20, PT ;  /* 0x000000200c00780c */ /* 0x040fe20003f06070 */
[----:B------:R-:W-:Y:S02]  /*0ff0*/  VIADD R12, R12, 0x20 ;  /* 0x000000200c0c7836 */ /* 0x000fe40000000000 */
[----:B------:R-:W0:Y:S02]  /*1000*/  LDS R16, [R13] ;  /* 0x000000000d107984 */ /* 0x000e240000000800 */
[----:B0-----:R-:W-:-:S08]  /*1010*/  FMNMX R11, R16, R11, !PT ;  /* 0x0000000b100b7209 */ /* 0x001fd00007800000 */
[----:B------:R-:W-:Y:S05]  /*1020*/  @!P0 BRA `(.L_x_251) ;  /* 0xfffffffc00e88947 */ /* 0x000fea000383ffff */
[----:B------:R-:W-:Y:S05]  /*1030*/  BSYNC.RECONVERGENT B0 ;  /* 0x0000000000007941 */ /* 0x000fea0003800200 */
.L_x_250:
        /* <DEDUP_REMOVED lines=11> */
.L_x_265:
[----:B------:R-:W-:Y:S01]  /*10f0*/  BSSY.RECONVERGENT B0, `(.L_x_253) ;  /* 0x0000016000007945 */ /* 0x000fe20003800200 */
[----:B-1----:R-:W-:Y:S01]  /*1100*/  FMNMX R23, R17, R18, !PT ;  /* 0x0000001211177209 */ /* 0x002fe20007800000 */
[----:B------:R-:W-:Y:S01]  /*1110*/  IMAD.MOV.U32 R11, RZ, RZ, RZ ;  /* 0x000000ffff0b7224 */ /* 0x000fe200078e00ff */
[----:B------:R-:W-:Y:S01]  /*1120*/  MOV R12, R4 ;  /* 0x00000004000c7202 */ /* 0x000fe20000000f00 */
[----:B------:R-:W-:Y:S02]  /*1130*/  IMAD.MOV.U32 R21, RZ, RZ, 0x3bbb989d ;  /* 0x3bbb989dff157424 */ /* 0x000fe400078e00ff */
[----:B------:R-:W-:-:S07]  /*1140*/  IMAD.MOV.U32 R18, RZ, RZ, 0x437c0000 ;  /* 0x437c0000ff127424 */ /* 0x000fce00078e00ff */
.L_x_254:
        /* <DEDUP_REMOVED lines=17> */
.L_x_253:
        /* <DEDUP_REMOVED lines=9> */
.L_x_271:
[----:B------:R-:W-:Y:S01]  /*12f0*/  UMOV UR5, 0xffffffff ;  /* 0xffffffff00057882 */ /* 0x000fe20000000000 */
[----:B-1----:R-:W-:Y:S02]  /*1300*/  FADD R13, R16, R13 ;  /* 0x0000000d100d7221 */ /* 0x002fe40000000000 */
[----:B------:R-:W-:Y:S05]  /*1310*/  BRA.DIV UR5, `(.L_x_256) ;  /* 0x0000000605607947 */ /* 0x000fea000b800000 */
.L_x_274:
[----:B------:R-:W-:-:S04]  /*1320*/  LEA.HI R10, R3, R10, RZ, 0x1b ;  /* 0x0000000a030a7211 */ /* 0x000fc800078fd8ff */
[----:B------:R-:W-:-:S13]  /*1330*/  ISETP.GE.U32.AND P0, PT, R10, 0x20, PT ;  /* 0x000000200a00780c */ /* 0x000fda0003f06070 */
[----:B------:R-:W-:Y:S05]  /*1340*/  @!P0 BRA `(.L_x_257) ;  /* 0xfffffffc00008947 */ /* 0x000fea000383ffff */
[----:B------:R-:W-:Y:S05]  /*1350*/  WARPSYNC.ALL ;  /* 0x0000000000007948 */ /* 0x000fea0003800000 */
[----:B------:R-:W-:Y:S06]  /*1360*/  BAR.SYNC.DEFER_BLOCKING 0x0 ;  /* 0x0000000000007b1d */ /* 0x000fec0000010000 */
[----:B------:R-:W-:Y:S05]  /*1370*/  BRA.U UP0, `(.L_x_258) ;  /* 0xffffffed00947547 */ /* 0x000fea000b83ffff */
.L_x_236:
        /* <DEDUP_REMOVED lines=10> */
.L_x_252:
        /* <DEDUP_REMOVED lines=8> */
.L_x_260:
[----:B------:R-:W-:Y:S05]  /*14a0*/  BSYNC B0 ;  /* 0x0000000000007941 */ /* 0x000fea0003800000 */
.L_x_259:
        /* <DEDUP_REMOVED lines=8> */
.L_x_261:
[----:B------:R-:W-:Y:S01]  /*1530*/  IMAD.MOV.U32 R20, RZ, RZ, 0x4 ;  /* 0x00000004ff147424 */ /* 0x000fe200078e00ff */
[----:B------:R-:W-:-:S04]  /*1540*/  MOV R13, R18 ;  /* 0x00000012000d7202 */ /* 0x000fc80000000f00 */
[----:B------:R-:W-:-:S05]  /*1550*/  FMNMX R13, R12, R13, !PT ;  /* 0x0000000d0c0d7209 */ /* 0x000fca0007800000 */
[----:B------:R-:W-:-:S07]  /*1560*/  IMAD.MOV.U32 R12, RZ, RZ, R13 ;  /* 0x000000ffff0c7224 */ /* 0x000fce00078e000d */
[----:B------:R-:W-:Y:S05]  /*1570*/  WARPSYNC.COLLECTIVE R19, `(.L_x_262) ;  /* 0x0000000013087348 */ /* 0x000fea0003c00000 */
[----:B------:R0:W1:Y:S02]  /*1580*/  SHFL.DOWN P0, R18, R12, R20, R21 ;  /* 0x080000140c127389 */ /* 0x0000640000000015 */
[----:B01----:R-:W-:Y:S05]  /*1590*/  ENDCOLLECTIVE ;  /* 0x000000000000791b */ /* 0x003fea0003800000 */
.L_x_262:
[----:B------:R-:W-:Y:S01]  /*15a0*/  IMAD.MOV.U32 R20, RZ, RZ, 0x2 ;  /* 0x00000002ff147424 */ /* 0x000fe200078e00ff */
[----:B------:R-:W-:-:S04]  /*15b0*/  MOV R16, R18 ;  /* 0x0000001200107202 */ /* 0x000fc80000000f00 */
[----:B------:R-:W-:-:S05]  /*15c0*/  FMNMX R16, R13, R16, !PT ;  /* 0x000000100d107209 */ /* 0x000fca0007800000 */
[----:B------:R-:W-:-:S07]  /*15d0*/  IMAD.MOV.U32 R12, RZ, RZ, R16 ;  /* 0x000000ffff0c7224 */ /* 0x000fce00078e0010 */
[----:B------:R-:W-:Y:S05]  /*15e0*/  WARPSYNC.COLLECTIVE R19, `(.L_x_263) ;  /* 0x0000000013087348 */ /* 0x000fea0003c00000 */
[----:B------:R0:W1:Y:S02]  /*15f0*/  SHFL.DOWN P0, R18, R12, R20, R21 ;  /* 0x080000140c127389 */ /* 0x0000640000000015 */
[----:B01----:R-:W-:Y:S05]  /*1600*/  ENDCOLLECTIVE ;  /* 0x000000000000791b */ /* 0x003fea0003800000 */
.L_x_263:
[----:B------:R-:W-:Y:S01]  /*1610*/  IMAD.MOV.U32 R20, RZ, RZ, 0x1 ;  /* 0x00000001ff147424 */ /* 0x000fe200078e00ff */
[----:B------:R-:W-:-:S04]  /*1620*/  MOV R17, R18 ;  /* 0x0000001200117202 */ /* 0x000fc80000000f00 */
[----:B------:R-:W-:-:S05]  /*1630*/  FMNMX R17, R16, R17, !PT ;  /* 0x0000001110117209 */ /* 0x000fca0007800000 */
[----:B------:R-:W-:-:S07]  /*1640*/  IMAD.MOV.U32 R12, RZ, RZ, R17 ;  /* 0x000000ffff0c7224 */ /* 0x000fce00078e0011 */
[----:B------:R-:W-:Y:S05]  /*1650*/  WARPSYNC.COLLECTIVE R19, `(.L_x_264) ;  /* 0x0000000013087348 */ /* 0x000fea0003c00000 */
[----:B------:R0:W1:Y:S02]  /*1660*/  SHFL.DOWN P0, R18, R12, R20, R21 ;  /* 0x080000140c127389 */ /* 0x0000640000000015 */
[----:B01----:R-:W-:Y:S05]  /*1670*/  ENDCOLLECTIVE ;  /* 0x000000000000791b */ /* 0x003fea0003800000 */
.L_x_264:
[----:B------:R-:W-:Y:S05]  /*1680*/  BRA `(.L_x_265) ;  /* 0xfffffff800987947 */ /* 0x000fea000383ffff */
.L_x_255:
        /* <DEDUP_REMOVED lines=8> */
.L_x_267:
[----:B------:R-:W-:Y:S05]  /*1710*/  BSYNC B0 ;  /* 0x0000000000007941 */ /* 0x000fea0003800000 */
.L_x_266:
        /* <DEDUP_REMOVED lines=8> */
.L_x_268:
[----:B------:R-:W-:Y:S02]  /*17a0*/  IMAD.MOV.U32 R20, RZ, RZ, 0x4 ;  /* 0x00000004ff147424 */ /* 0x000fe400078e00ff */
[----:B------:R-:W-:-:S04]  /*17b0*/  IMAD.MOV.U32 R9, RZ, RZ, R18 ;  /* 0x000000ffff097224 */ /* 0x000fc800078e0012 */
[----:B------:R-:W-:-:S05]  /*17c0*/  FADD R9, R12, R9 ;  /* 0x000000090c097221 */ /* 0x000fca0000000000 */
[----:B------:R-:W-:-:S07]  /*17d0*/  MOV R12, R9 ;  /* 0x00000009000c7202 */ /* 0x000fce0000000f00 */
[----:B------:R-:W-:Y:S05]  /*17e0*/  WARPSYNC.COLLECTIVE R19, `(.L_x_269) ;  /* 0x0000000013087348 */ /* 0x000fea0003c00000 */
[----:B------:R0:W1:Y:S02]  /*17f0*/  SHFL.DOWN P0, R18, R12, R20, R21 ;  /* 0x080000140c127389 */ /* 0x0000640000000015 */
[----:B01----:R-:W-:Y:S05]  /*1800*/  ENDCOLLECTIVE ;  /* 0x000000000000791b */ /* 0x003fea0003800000 */
.L_x_269:
[----:B------:R-:W-:Y:S02]  /*1810*/  IMAD.MOV.U32 R20, RZ, RZ, 0x2 ;  /* 0x00000002ff147424 */ /* 0x000fe400078e00ff */
[----:B------:R-:W-:-:S04]  /*1820*/  IMAD.MOV.U32 R16, RZ, RZ, R18 ;  /* 0x000000ffff107224 */ /* 0x000fc800078e0012 */
[----:B------:R-:W-:-:S05]  /*1830*/  FADD R16, R9, R16 ;  /* 0x0000001009107221 */ /* 0x000fca0000000000 */
[----:B------:R-:W-:-:S07]  /*1840*/  MOV R12, R16 ;  /* 0x00000010000c7202 */ /* 0x000fce0000000f00 */
[----:B------:R-:W-:Y:S05]  /*1850*/  WARPSYNC.COLLECTIVE R19, `(.L_x_270) ;  /* 0x0000000013087348 */ /* 0x000fea0003c00000 */
[----:B------:R0:W1:Y:S02]  /*1860*/  SHFL.DOWN P0, R18, R12, R20, R21 ;  /* 0x080000140c127389 */ /* 0x0000640000000015 */
[----:B01----:R-:W-:Y:S05]  /*1870*/  ENDCOLLECTIVE ;  /* 0x000000000000791b */ /* 0x003fea0003800000 */
.L_x_270:
[----:B------:R-:W-:Y:S01]  /*1880*/  IMAD.MOV.U32 R13, RZ, RZ, R18 ;  /* 0x000000ffff0d7224 */ /* 0x000fe200078e0012 */
[----:B------:R-:W-:Y:S06]  /*1890*/  BRA `(.L_x_271) ;  /* 0xfffffff800947947 */ /* 0x000fec000383ffff */
.L_x_256:
        /* <DEDUP_REMOVED lines=8> */
.L_x_273:
[----:B------:R-:W-:Y:S05]  /*1920*/  BSYNC B0 ;  /* 0x0000000000007941 */ /* 0x000fea0003800000 */
.L_x_272:
[----:B------:R-:W-:Y:S05]  /*1930*/  BRA `(.L_x_274) ;  /* 0xfffffff800787947 */ /* 0x000fea000383ffff */
        .weak           $__internal_6_$__cuda_sm20_div_u16
        .type           $__internal_6_$__cuda_sm20_div_u16,@function
        .size           $__internal_6_$__cuda_sm20_div_u16,(.L_x_322 - $__internal_6_$__cuda_sm20_div_u16)
$__internal_6_$__cuda_sm20_div_u16:
        /* <DEDUP_REMOVED lines=18> */
[----:B------:R-:W-:Y:S06]  /*1a60*/  RET.REL.NODEC R6 `(_Z19synthetic_sdpa_tileILi32ELi64ELi2ELi4EEvPK6__halfS2_S2_PS0_iPy) ;  /* 0xffffffe406647950 */ /* 0x000fec0003c3ffff */
.L_x_275:
        /* <DEDUP_REMOVED lines=9> */
.L_x_322:


//--------------------- .text._Z19synthetic_sdpa_tileILi32ELi64ELi2ELi2EEvPK6__halfS2_S2_PS0_iPy --------------------------
	.section	.text._Z19synthetic_sdpa_tileILi32ELi64ELi2ELi2EEvPK6__halfS2_S2_PS0_iPy,"ax",@progbits
	.align	128
        .global         _Z19synthetic_sdpa_tileILi32ELi64ELi2ELi2EEvPK6__halfS2_S2_PS0_iPy
        .type           _Z19synthetic_sdpa_tileILi32ELi64ELi2ELi2EEvPK6__halfS2_S2_PS0_iPy,@function
        .size           _Z19synthetic_sdpa_tileILi32ELi64ELi2ELi2EEvPK6__halfS2_S2_PS0_iPy,(.L_x_323 - _Z19synthetic_sdpa_tileILi32ELi64ELi2ELi2EEvPK6__halfS2_S2_PS0_iPy)
        .other          _Z19synthetic_sdpa_tileILi32ELi64ELi2ELi2EEvPK6__halfS2_S2_PS0_iPy,@"STO_CUDA_ENTRY STV_DEFAULT"
_Z19synthetic_sdpa_tileILi32ELi64ELi2ELi2EEvPK6__halfS2_S2_PS0_iPy:
.text._Z19synthetic_sdpa_tileILi32ELi64ELi2ELi2EEvPK6__halfS2_S2_PS0_iPy:
        /* <DEDUP_REMOVED lines=14> */
[----:B------:R-:W-:Y:S05]  /*00e0*/  CALL.REL.NOINC `($__internal_7_$__cuda_sm20_div_u16) ;  /* 0x0000001800147944 */ /* 0x000fea0003c00000 */
        /* <DEDUP_REMOVED lines=14> */
.L_x_298:
        /* <DEDUP_REMOVED lines=26> */
.L_x_280:
[----:B------:R-:W-:Y:S05]  /*0370*/  BSYNC.RECONVERGENT B1 ;  /* 0x0000000000017941 */ /* 0x000fea0003800200 */
.L_x_279:
        /* <DEDUP_REMOVED lines=21> */
.L_x_282:
[----:B------:R-:W-:Y:S05]  /*04d0*/  BSYNC.RECONVERGENT B1 ;  /* 0x0000000000017941 */ /* 0x000fea0003800200 */
.L_x_281:
        /* <DEDUP_REMOVED lines=12> */
.L_x_278:
[----:B------:R-:W-:Y:S05]  /*05a0*/  BSYNC.RECONVERGENT B0 ;  /* 0x0000000000007941 */ /* 0x000fea0003800200 */
.L_x_277:
[----:B------:R-:W-:Y:S01]  /*05b0*/  BSSY.RECONVERGENT B0, `(.L_x_283) ;  /* 0x0000054000007945 */ /* 0x000fe20003800200 */
[C-C-:B------:R-:W-:Y:S01]  /*05c0*/  IMAD R20, R3.reuse, 0x2, R24.reuse ;  /* 0x0000000203147824 */ /* 0x140fe200078e0218 */
[----:B------:R-:W-:Y:S01]  /*05d0*/  IADD3 R10, PT, PT, R24, R3, RZ ;  /* 0x00000003180a7210 */ /* 0x000fe20007ffe0ff */
[----:B0-----:R-:W-:Y:S01]  /*05e0*/  IMAD R12, R3, 0x3, R24 ;  /* 0x00000003030c7824 */ /* 0x001fe200078e0218 */
[----:B------:R-:W0:Y:S06]  /*05f0*/  LDCU UR5, c[0x0][0x3a0] ;  /* 0x00007400ff0577ac */ /* 0x000e2c0008000800 */
.L_x_284:
        /* <DEDUP_REMOVED lines=80> */
.L_x_283:
[----:B------:R-:W-:Y:S01]  /*0b00*/  BAR.SYNC.DEFER_BLOCKING 0x0 ;  /* 0x0000000000007b1d */ /* 0x000fe20000010000 */
[----:B--2---:R-:W-:-:S05]  /*0b10*/  SHF.R.U32.HI R18, RZ, 0x5, R0 ;  /* 0x00000005ff127819 */ /* 0x004fca0000011600 */
[----:B------:R-:W-:Y:S02]  /*0b20*/  BSSY.RECONVERGENT B0, `(.L_x_285) ;  /* 0x0000041000007945 */ /* 0x000fe40003800200 */
.L_x_289:
        /* <DEDUP_REMOVED lines=10> */
.L_x_288:
[----:B0-----:R-:W0:Y:S01]  /*0bd0*/  S2UR UR7, SR_CgaCtaId ;  /* 0x00000000000779c3 */ /* 0x001e220000008800 */
[----:B------:R-:W-:Y:S01]  /*0be0*/  UMOV UR5, 0x400 ;  /* 0x0000040000057882 */ /* 0x000fe20000000000 */
[----:B------:R-:W-:Y:S02]  /*0bf0*/  HFMA2 R13, -RZ, RZ, 0, 0 ;  /* 0x00000000ff0d7431 */ /* 0x000fe400000001ff */
[----:B------:R-:W-:Y:S01]  /*0c00*/  IMAD.MOV.U32 R9, RZ, RZ, RZ ;  /* 0x000000ffff097224 */ /* 0x000fe200078e00ff */
[----:B0-----:R-:W-:-:S06]  /*0c10*/  ULEA UR5, UR7, UR5, 0x18 ;  /* 0x0000000507057291 */ /* 0x001fcc000f8ec0ff */
[----:B------:R-:W-:-:S07]  /*0c20*/  LEA R24, R22, UR5, 0x7 ;  /* 0x0000000516187c11 */ /* 0x000fce000f8e38ff */
.L_x_287:
        /* <DEDUP_REMOVED lines=47> */
.L_x_286:
[----:B------:R-:W-:Y:S05]  /*0f20*/  @!P1 BRA `(.L_x_289) ;  /* 0xfffffffc00009947 */ /* 0x000fea000383ffff */
[----:B------:R-:W-:Y:S05]  /*0f30*/  BSYNC.RECONVERGENT B0 ;  /* 0x0000000000007941 */ /* 0x000fea0003800200 */
.L_x_285:
[----:B0-----:R-:W-:-:S07]  /*0f40*/  SHF.R.U32.HI R10, RZ, 0x5, R0 ;  /* 0x00000005ff0a7819 */ /* 0x001fce0000011600 */
.L_x_297:
        /* <DEDUP_REMOVED lines=8> */
.L_x_291:
[C---:B------:R-:W-:Y:S02]  /*0fd0*/  LEA R13, R12.reuse, R9, 0x2 ;  /* 0x000000090c0d7211 */ /* 0x040fe400078e10ff */
[C---:B------:R-:W-:Y:S01]  /*0fe0*/  ISETP.GE.U32.AND P0, PT, R12.reuse, 0x20, PT ;  /* 0x000000200c00780c */ /* 0x040fe20003f06070 */
[----:B------:R-:W-:Y:S02]  /*0ff0*/  VIADD R12, R12, 0x20 ;  /* 0x000000200c0c7836 */ /* 0x000fe40000000000 */
[----:B------:R-:W0:Y:S02]  /*1000*/  LDS R16, [R13] ;  /* 0x000000000d107984 */ /* 0x000e240000000800 */
[----:B0-----:R-:W-:-:S08]  /*1010*/  FMNMX R11, R16, R11, !PT ;  /* 0x0000000b100b7209 */ /* 0x001fd00007800000 */
[----:B------:R-:W-:Y:S05]  /*1020*/  @!P0 BRA `(.L_x_291) ;  /* 0xfffffffc00e88947 */ /* 0x000fea000383ffff */
[----:B------:R-:W-:Y:S05]  /*1030*/  BSYNC.RECONVERGENT B0 ;  /* 0x0000000000007941 */ /* 0x000fea0003800200 */
.L_x_290:
        /* <DEDUP_REMOVED lines=11> */
.L_x_305:
[----:B------:R-:W-:Y:S01]  /*10f0*/  BSSY.RECONVERGENT B0, `(.L_x_293) ;  /* 0x0000016000007945 */ /* 0x000fe20003800200 */
[----:B-1----:R-:W-:Y:S01]  /*1100*/  FMNMX R23, R17, R18, !PT ;  /* 0x0000001211177209 */ /* 0x002fe20007800000 */
[----:B------:R-:W-:Y:S01]  /*1110*/  IMAD.MOV.U32 R11, RZ, RZ, RZ ;  /* 0x000000ffff0b7224 */ /* 0x000fe200078e00ff */
[----:B------:R-:W-:Y:S01]  /*1120*/  MOV R12, R4 ;  /* 0x00000004000c7202 */ /* 0x000fe20000000f00 */
[----:B------:R-:W-:Y:S02]  /*1130*/  IMAD.MOV.U32 R21, RZ, RZ, 0x3bbb989d ;  /* 0x3bbb989dff157424 */ /* 0x000fe400078e00ff */
[----:B------:R-:W-:-:S07]  /*1140*/  IMAD.MOV.U32 R18, RZ, RZ, 0x437c0000 ;  /* 0x437c0000ff127424 */ /* 0x000fce00078e00ff */
.L_x_294:
        /* <DEDUP_REMOVED lines=17> */
.L_x_293:
        /* <DEDUP_REMOVED lines=9> */
.L_x_311:
[----:B------:R-:W-:Y:S01]  /*12f0*/  UMOV UR5, 0xffffffff ;  /* 0xffffffff00057882 */ /* 0x000fe20000000000 */
[----:B-1----:R-:W-:Y:S02]  /*1300*/  FADD R13, R16, R13 ;  /* 0x0000000d100d7221 */ /* 0x002fe40000000000 */
[----:B------:R-:W-:Y:S05]  /*1310*/  BRA.DIV UR5, `(.L_x_296) ;  /* 0x0000000605607947 */ /* 0x000fea000b800000 */
.L_x_314:
[----:B------:R-:W-:-:S04]  /*1320*/  LEA.HI R10, R3, R10, RZ, 0x1b ;  /* 0x0000000a030a7211 */ /* 0x000fc800078fd8ff */
[----:B------:R-:W-:-:S13]  /*1330*/  ISETP.GE.U32.AND P0, PT, R10, 0x20, PT ;  /* 0x000000200a00780c */ /* 0x000fda0003f06070 */
[----:B------:R-:W-:Y:S05]  /*1340*/  @!P0 BRA `(.L_x_297) ;  /* 0xfffffffc00008947 */ /* 0x000fea000383ffff */
[----:B------:R-:W-:Y:S05]  /*1350*/  WARPSYNC.ALL ;  /* 0x0000000000007948 */ /* 0x000fea0003800000 */
[----:B------:R-:W-:Y:S06]  /*1360*/  BAR.SYNC.DEFER_BLOCKING 0x0 ;  /* 0x0000000000007b1d */ /* 0x000fec0000010000 */
[----:B------:R-:W-:Y:S05]  /*1370*/  BRA.U UP0, `(.L_x_298) ;  /* 0xffffffed00947547 */ /* 0x000fea000b83ffff */
.L_x_276:
        /* <DEDUP_REMOVED lines=10> */
.L_x_292:
        /* <DEDUP_REMOVED lines=8> */
.L_x_300:
[----:B------:R-:W-:Y:S05]  /*14a0*/  BSYNC B0 ;  /* 0x0000000000007941 */ /* 0x000fea0003800000 */
.L_x_299:
        /* <DEDUP_REMOVED lines=8> */
.L_x_301:
[----:B------:R-:W-:Y:S01]  /*1530*/  IMAD.MOV.U32 R20, RZ, RZ, 0x4 ;  /* 0x00000004ff147424 */ /* 0x000fe200078e00ff */
[----:B------:R-:W-:-:S04]  /*1540*/  MOV R13, R18 ;  /* 0x00000012000d7202 */ /* 0x000fc80000000f00 */
[----:B------:R-:W-:-:S05]  /*1550*/  FMNMX R13, R12, R13, !PT ;  /* 0x0000000d0c0d7209 */ /* 0x000fca0007800000 */
[----:B------:R-:W-:-:S07]  /*1560*/  IMAD.MOV.U32 R12, RZ, RZ, R13 ;  /* 0x000000ffff0c7224 */ /* 0x000fce00078e000d */
[----:B------:R-:W-:Y:S05]  /*1570*/  WARPSYNC.COLLECTIVE R19, `(.L_x_302) ;  /* 0x0000000013087348 */ /* 0x000fea0003c00000 */
[----:B------:R0:W1:Y:S02]  /*1580*/  SHFL.DOWN P0, R18, R12, R20, R21 ;  /* 0x080000140c127389 */ /* 0x0000640000000015 */
[----:B01----:R-:W-:Y:S05]  /*1590*/  ENDCOLLECTIVE ;  /* 0x000000000000791b */ /* 0x003fea0003800000 */
.L_x_302:
[----:B------:R-:W-:Y:S01]  /*15a0*/  IMAD.MOV.U32 R20, RZ, RZ, 0x2 ;  /* 0x00000002ff147424 */ /* 0x000fe200078e00ff */
[----:B------:R-:W-:-:S04]  /*15b0*/  MOV R16, R18 ;  /* 0x0000001200107202 */ /* 0x000fc80000000f00 */
[----:B------:R-:W-:-:S05]  /*15c0*/  FMNMX R16, R13, R16, !PT ;  /* 0x000000100d107209 */ /* 0x000fca0007800000 */
[----:B------:R-:W-:-:S07]  /*15d0*/  IMAD.MOV.U32 R12, RZ, RZ, R16 ;  /* 0x000000ffff0c7224 */ /* 0x000fce00078e0010 */
[----:B------:R-:W-:Y:S05]  /*15e0*/  WARPSYNC.COLLECTIVE R19, `(.L_x_303) ;  /* 0x0000000013087348 */ /* 0x000fea0003c00000 */
[----:B------:R0:W1:Y:S02]  /*15f0*/  SHFL.DOWN P0, R18, R12, R20, R21 ;  /* 0x080000140c127389 */ /* 0x0000640000000015 */
[----:B01----:R-:W-:Y:S05]  /*1600*/  ENDCOLLECTIVE ;  /* 0x000000000000791b */ /* 0x003fea0003800000 */
.L_x_303:
[----:B------:R-:W-:Y:S01]  /*1610*/  IMAD.MOV.U32 R20, RZ, RZ, 0x1 ;  /* 0x00000001ff147424 */ /* 0x000fe200078e00ff */
[----:B------:R-:W-:-:S04]  /*1620*/  MOV R17, R18 ;  /* 0x0000001200117202 */ /* 0x000fc80000000f00 */
[----:B------:R-:W-:-:S05]  /*1630*/  FMNMX R17, R16, R17, !PT ;  /* 0x0000001110117209 */ /* 0x000fca0007800000 */
[----:B------:R-:W-:-:S07]  /*1640*/  IMAD.MOV.U32 R12, RZ, RZ, R17 ;  /* 0x000000ffff0c7224 */ /* 0x000fce00078e0011 */
[----:B------:R-:W-:Y:S05]  /*1650*/  WARPSYNC.COLLECTIVE R19, `(.L_x_304) ;  /* 0x0000000013087348 */ /* 0x000fea0003c00000 */
[----:B------:R0:W1:Y:S02]  /*1660*/  SHFL.DOWN P0, R18, R12, R20, R21 ;  /* 0x080000140c127389 */ /* 0x0000640000000015 */
[----:B01----:R-:W-:Y:S05]  /*1670*/  ENDCOLLECTIVE ;  /* 0x000000000000791b */ /* 0x003fea0003800000 */
.L_x_304:
[----:B------:R-:W-:Y:S05]  /*1680*/  BRA `(.L_x_305) ;  /* 0xfffffff800987947 */ /* 0x000fea000383ffff */
.L_x_295:
        /* <DEDUP_REMOVED lines=8> */
.L_x_307:
[----:B------:R-:W-:Y:S05]  /*1710*/  BSYNC B0 ;  /* 0x0000000000007941 */ /* 0x000fea0003800000 */
.L_x_306:
        /* <DEDUP_REMOVED lines=8> */
.L_x_308:
[----:B------:R-:W-:Y:S02]  /*17a0*/  IMAD.MOV.U32 R20, RZ, RZ, 0x4 ;  /* 0x00000004ff147424 */ /* 0x000fe400078e00ff */
[----:B------:R-:W-:-:S04]  /*17b0*/  IMAD.MOV.U32 R9, RZ, RZ, R18 ;  /* 0x000000ffff097224 */ /* 0x000fc800078e0012 */
[----:B------:R-:W-:-:S05]  /*17c0*/  FADD R9, R12, R9 ;  /* 0x000000090c097221 */ /* 0x000fca0000000000 */
[----:B------:R-:W-:-:S07]  /*17d0*/  MOV R12, R9 ;  /* 0x00000009000c7202 */ /* 0x000fce0000000f00 */
[----:B------:R-:W-:Y:S05]  /*17e0*/  WARPSYNC.COLLECTIVE R19, `(.L_x_309) ;  /* 0x0000000013087348 */ /* 0x000fea0003c00000 */
[----:B------:R0:W1:Y:S02]  /*17f0*/  SHFL.DOWN P0, R18, R12, R20, R21 ;  /* 0x080000140c127389 */ /* 0x0000640000000015 */
[----:B01----:R-:W-:Y:S05]  /*1800*/  ENDCOLLECTIVE ;  /* 0x000000000000791b */ /* 0x003fea0003800000 */
.L_x_309:
[----:B------:R-:W-:Y:S02]  /*1810*/  IMAD.MOV.U32 R20, RZ, RZ, 0x2 ;  /* 0x00000002ff147424 */ /* 0x000fe400078e00ff */
[----:B------:R-:W-:-:S04]  /*1820*/  IMAD.MOV.U32 R16, RZ, RZ, R18 ;  /* 0x000000ffff107224 */ /* 0x000fc800078e0012 */
[----:B------:R-:W-:-:S05]  /*1830*/  FADD R16, R9, R16 ;  /* 0x0000001009107221 */ /* 0x000fca0000000000 */
[----:B------:R-:W-:-:S07]  /*1840*/  MOV R12, R16 ;  /* 0x00000010000c7202 */ /* 0x000fce0000000f00 */
[----:B------:R-:W-:Y:S05]  /*1850*/  WARPSYNC.COLLECTIVE R19, `(.L_x_310) ;  /* 0x0000000013087348 */ /* 0x000fea0003c00000 */
[----:B------:R0:W1:Y:S02]  /*1860*/  SHFL.DOWN P0, R18, R12, R20, R21 ;  /* 0x080000140c127389 */ /* 0x0000640000000015 */
[----:B01----:R-:W-:Y:S05]  /*1870*/  ENDCOLLECTIVE ;  /* 0x000000000000791b */ /* 0x003fea0003800000 */
.L_x_310:
[----:B------:R-:W-:Y:S01]  /*1880*/  IMAD.MOV.U32 R13, RZ, RZ, R18 ;  /* 0x000000ffff0d7224 */ /* 0x000fe200078e0012 */
[----:B------:R-:W-:Y:S06]  /*1890*/  BRA `(.L_x_311) ;  /* 0xfffffff800947947 */ /* 0x000fec000383ffff */
.L_x_296:
        /* <DEDUP_REMOVED lines=8> */
.L_x_313:
[----:B------:R-:W-:Y:S05]  /*1920*/  BSYNC B0 ;  /* 0x0000000000007941 */ /* 0x000fea0003800000 */
.L_x_312:
[----:B------:R-:W-:Y:S05]  /*1930*/  BRA `(.L_x_314) ;  /* 0xfffffff800787947 */ /* 0x000fea000383ffff */
        .weak           $__internal_7_$__cuda_sm20_div_u16
        .type           $__internal_7_$__cuda_sm20_div_u16,@function
        .size           $__internal_7_$__cuda_sm20_div_u16,(.L_x_323 - $__internal_7_$__cuda_sm20_div_u16)
$__internal_7_$__cuda_sm20_div_u16:
        /* <DEDUP_REMOVED lines=18> */
[----:B------:R-:W-:Y:S06]  /*1a60*/  RET.REL.NODEC R6 `(_Z19synthetic_sdpa_tileILi32ELi64ELi2ELi2EEvPK6__halfS2_S2_PS0_iPy) ;  /* 0xffffffe406647950 */ /* 0x000fec0003c3ffff */
.L_x_315:
        /* <DEDUP_REMOVED lines=9> */
.L_x_323:


//--------------------- .nv.shared._Z19synthetic_sdpa_tileILi64ELi128ELi2ELi4EEvPK6__halfS2_S2_PS0_iPy --------------------------
	.section	.nv.shared._Z19synthetic_sdpa_tileILi64ELi128ELi2ELi4EEvPK6__halfS2_S2_PS0_iPy,"aw",@nobits
	.sectionflags	@""
	.align	4
.nv.shared._Z19synthetic_sdpa_tileILi64ELi128ELi2ELi4EEvPK6__halfS2_S2_PS0_iPy:
	.zero		50176


//--------------------- .nv.shared.reserved.0     --------------------------
	.section	.nv.shared.reserved.0,"aw",@nobits
	.weak		__nv_reservedSMEM_offset_0_alias
	.size		__nv_reservedSMEM_offset_0_alias, 0, 64
	.other		__nv_reservedSMEM_offset_0_alias,@"STO_CUDA_RESERVED_SHARED STV_DEFAULT"
__nv_reservedSMEM_offset_0_alias:
	.zero		0
	.zero		64


//--------------------- .nv.shared._Z19synthetic_sdpa_tileILi32ELi128ELi2ELi4EEvPK6__halfS2_S2_PS0_iPy --------------------------
	.section	.nv.shared._Z19synthetic_sdpa_tileILi32ELi128ELi2ELi4EEvPK6__halfS2_S2_PS0_iPy,"aw",@nobits
	.sectionflags	@""
	.align	4
.nv.shared._Z19synthetic_sdpa_tileILi32ELi128ELi2ELi4EEvPK6__halfS2_S2_PS0_iPy:
	.zero		33792


//--------------------- .nv.shared._Z19synthetic_sdpa_tileILi64ELi64ELi2ELi8EEvPK6__halfS2_S2_PS0_iPy --------------------------
	.section	.nv.shared._Z19synthetic_sdpa_tileILi64ELi64ELi2ELi8EEvPK6__halfS2_S2_PS0_iPy,"aw",@nobits
	.sectionflags	@""
	.align	4
.nv.shared._Z19synthetic_sdpa_tileILi64ELi64ELi2ELi8EEvPK6__halfS2_S2_PS0_iPy:
	.zero		25600


//--------------------- .nv.shared._Z19synthetic_sdpa_tileILi64ELi64ELi2ELi4EEvPK6__halfS2_S2_PS0_iPy --------------------------
	.section	.nv.shared._Z19synthetic_sdpa_tileILi64ELi64ELi2ELi4EEvPK6__halfS2_S2_PS0_iPy,"aw",@nobits
	.sectionflags	@""
	.align	4
.nv.shared._Z19synthetic_sdpa_tileILi64ELi64ELi2ELi4EEvPK6__halfS2_S2_PS0_iPy:
	.zero		25600


//--------------------- .nv.shared._Z19synthetic_sdpa_tileILi64ELi64ELi2ELi2EEvPK6__halfS2_S2_PS0_iPy --------------------------
	.section	.nv.shared._Z19synthetic_sdpa_tileILi64ELi64ELi2ELi2EEvPK6__halfS2_S2_PS0_iPy,"aw",@nobits
	.sectionflags	@""
	.align	4
.nv.shared._Z19synthetic_sdpa_tileILi64ELi64ELi2ELi2EEvPK6__halfS2_S2_PS0_iPy:
	.zero		25600


//--------------------- .nv.shared._Z19synthetic_sdpa_tileILi32ELi64ELi2ELi8EEvPK6__halfS2_S2_PS0_iPy --------------------------
	.section	.nv.shared._Z19synthetic_sdpa_tileILi32ELi64ELi2ELi8EEvPK6__halfS2_S2_PS0_iPy,"aw",@nobits
	.sectionflags	@""
	.align	4
.nv.shared._Z19synthetic_sdpa_tileILi32ELi64ELi2ELi8EEvPK6__halfS2_S2_PS0_iPy:
	.zero		17408


//--------------------- .nv.shared._Z19synthetic_sdpa_tileILi32ELi64ELi2ELi4EEvPK6__halfS2_S2_PS0_iPy --------------------------
	.section	.nv.shared._Z19synthetic_sdpa_tileILi32ELi64ELi2ELi4EEvPK6__halfS2_S2_PS0_iPy,"aw",@nobits
	.sectionflags	@""
	.align	4
.nv.shared._Z19synthetic_sdpa_tileILi32ELi64ELi2ELi4EEvPK6__halfS2_S2_PS0_iPy:
	.zero		17408


//--------------------- .nv.shared._Z19synthetic_sdpa_tileILi32ELi64ELi2ELi2EEvPK6__halfS2_S2_PS0_iPy --------------------------
	.section	.nv.shared._Z19synthetic_sdpa_tileILi32ELi64ELi2ELi2EEvPK6__halfS2_S2_PS0_iPy,"aw",@nobits
	.sectionflags	@""
	.align	4
.nv.shared._Z19synthetic_sdpa_tileILi32ELi64ELi2ELi2EEvPK6__halfS2_S2_PS0_iPy:
	.zero		17408


//--------------------- .nv.constant0._Z19synthetic_sdpa_tileILi64ELi128ELi2ELi4EEvPK6__halfS2_S2_PS0_iPy --------------------------
	.section	.nv.constant0._Z19synthetic_sdpa_tileILi64ELi128ELi2ELi4EEvPK6__halfS2_S2_PS0_iPy,"a",@progbits
	.sectionflags	@""
	.align	4
.nv.constant0._Z19synthetic_sdpa_tileILi64ELi128ELi2ELi4EEvPK6__halfS2_S2_PS0_iPy:
	.zero		944


//--------------------- .nv.constant0._Z19synthetic_sdpa_tileILi32ELi128ELi2ELi4EEvPK6__halfS2_S2_PS0_iPy --------------------------
	.section	.nv.constant0._Z19synthetic_sdpa_tileILi32ELi128ELi2ELi4EEvPK6__halfS2_S2_PS0_iPy,"a",@progbits
	.sectionflags	@""
	.align	4
.nv.constant0._Z19synthetic_sdpa_tileILi32ELi128ELi2ELi4EEvPK6__halfS2_S2_PS0_iPy:
	.zero		944


//--------------------- .nv.constant0._Z19synthetic_sdpa_tileILi64ELi64ELi2ELi8EEvPK6__halfS2_S2_PS0_iPy --------------------------
	.section	.nv.constant0._Z19synthetic_sdpa_tileILi64ELi64ELi2ELi8EEvPK6__halfS2_S2_PS0_iPy,"a",@progbits
	.sectionflags	@""
	.align	4
.nv.constant0._Z19synthetic_sdpa_tileILi64ELi64ELi2ELi8EEvPK6__halfS2_S2_PS0_iPy:
	.zero		944


//--------------------- .nv.constant0._Z19synthetic_sdpa_tileILi64ELi64ELi2ELi4EEvPK6__halfS2_S2_PS0_iPy --------------------------
	.section	.nv.constant0._Z19synthetic_sdpa_tileILi64ELi64ELi2ELi4EEvPK6__halfS2_S2_PS0_iPy,"a",@progbits
	.sectionflags	@""
	.align	4
.nv.constant0._Z19synthetic_sdpa_tileILi64ELi64ELi2ELi4EEvPK6__halfS2_S2_PS0_iPy:
	.zero		944


//--------------------- .nv.constant0._Z19synthetic_sdpa_tileILi64ELi64ELi2ELi2EEvPK6__halfS2_S2_PS0_iPy --------------------------
	.section	.nv.constant0._Z19synthetic_sdpa_tileILi64ELi64ELi2ELi2EEvPK6__halfS2_S2_PS0_iPy,"a",@progbits
	.sectionflags	@""
	.align	4
.nv.constant0._Z19synthetic_sdpa_tileILi64ELi64ELi2ELi2EEvPK6__halfS2_S2_PS0_iPy:
	.zero		944


//--------------------- .nv.constant0._Z19synthetic_sdpa_tileILi32ELi64ELi2ELi8EEvPK6__halfS2_S2_PS0_iPy --------------------------
	.section	.nv.constant0._Z19synthetic_sdpa_tileILi32ELi64ELi2ELi8EEvPK6__halfS2_S2_PS0_iPy,"a",@progbits
	.sectionflags	@""
	.align	4
.nv.constant0._Z19synthetic_sdpa_tileILi32ELi64ELi2ELi8EEvPK6__halfS2_S2_PS0_iPy:
	.zero		944


//--------------------- .nv.constant0._Z19synthetic_sdpa_tileILi32ELi64ELi2ELi4EEvPK6__halfS2_S2_PS0_iPy --------------------------
	.section	.nv.constant0._Z19synthetic_sdpa_tileILi32ELi64ELi2ELi4EEvPK6__halfS2_S2_PS0_iPy,"a",@progbits
	.sectionflags	@""
	.align	4
.nv.constant0._Z19synthetic_sdpa_tileILi32ELi64ELi2ELi4EEvPK6__halfS2_S2_PS0_iPy:
	.zero		944


//--------------------- .nv.constant0._Z19synthetic_sdpa_tileILi32ELi64ELi2ELi2EEvPK6__halfS2_S2_PS0_iPy --------------------------
	.section	.nv.constant0._Z19synthetic_sdpa_tileILi32ELi64ELi2ELi2EEvPK6__halfS2_S2_PS0_iPy,"a",@progbits
	.sectionflags	@""
	.align	4
.nv.constant0._Z19synthetic_sdpa_tileILi32ELi64ELi2ELi2EEvPK6__halfS2_S2_PS0_iPy:
	.zero		944


//--------------------- SYMBOLS --------------------------

	.type		.nv.reservedSmem.offset0,@object
	.size		.nv.reservedSmem.offset0,0x4
	.type		.nv.reservedSmem.cap,@object
	.size		.nv.reservedSmem.cap,0x4
